//
// Generated by NVIDIA NVVM Compiler
//
// Compiler Build ID: CL-36424714
// Cuda compilation tools, release 13.0, V13.0.88
// Based on NVVM 20.0.0
//

.version 9.0
.target sm_100
.address_size 64

	// .globl	ui_single_series_f32
.extern .shared .align 16 .b8 shraw[];

.visible .entry ui_single_series_f32(
	.param .u64 .ptr .align 1 ui_single_series_f32_param_0,
	.param .u32 ui_single_series_f32_param_1,
	.param .u32 ui_single_series_f32_param_2,
	.param .u32 ui_single_series_f32_param_3,
	.param .u64 .ptr .align 1 ui_single_series_f32_param_4
)
{
	.reg .pred 	%p<54>;
	.reg .b16 	%rs<12>;
	.reg .b32 	%r<162>;
	.reg .b32 	%f<7>;
	.reg .b64 	%rd<32>;
	.reg .b64 	%fd<25>;

	ld.param.u64 	%rd9, [ui_single_series_f32_param_0];
	ld.param.u32 	%r75, [ui_single_series_f32_param_1];
	ld.param.u32 	%r76, [ui_single_series_f32_param_2];
	ld.param.u32 	%r77, [ui_single_series_f32_param_3];
	ld.param.u64 	%rd10, [ui_single_series_f32_param_4];
	cvta.to.global.u64 	%rd1, %rd10;
	cvta.to.global.u64 	%rd2, %rd9;
	min.s32 	%r78, %r75, %r77;
	setp.lt.s32 	%p2, %r78, 1;
	mov.u32 	%r79, %ctaid.x;
	setp.ne.s32 	%p3, %r79, 0;
	or.pred  	%p4, %p3, %p2;
	@%p4 bra 	$L__BB0_49;
	mov.u32 	%r80, %tid.x;
	shl.b32 	%r81, %r77, 2;
	add.s32 	%r82, %r81, 7;
	and.b32  	%r1, %r82, -8;
	shl.b32 	%r2, %r77, 3;
	setp.ne.s32 	%p5, %r80, 0;
	@%p5 bra 	$L__BB0_49;
	max.s32 	%r143, %r76, 0;
	shl.b32 	%r84, %r77, 1;
	add.s32 	%r85, %r143, %r84;
	add.s32 	%r4, %r85, -2;
	and.b32  	%r5, %r77, 7;
	setp.lt.u32 	%p6, %r77, 8;
	mov.b32 	%r136, 0;
	@%p6 bra 	$L__BB0_5;
	and.b32  	%r136, %r77, 2147483640;
	neg.s32 	%r134, %r136;
	mov.u32 	%r86, shraw;
	add.s32 	%r87, %r1, %r86;
	add.s32 	%r133, %r87, 32;
	add.s32 	%r88, %r87, %r2;
	add.s32 	%r132, %r88, 3;
$L__BB0_4:
	.pragma "nounroll";
	mov.b64 	%rd11, 0;
	st.shared.u64 	[%r133+-32], %rd11;
	mov.b16 	%rs2, 0;
	st.shared.u8 	[%r132+-3], %rs2;
	st.shared.u64 	[%r133+-24], %rd11;
	st.shared.u8 	[%r132+-2], %rs2;
	st.shared.u64 	[%r133+-16], %rd11;
	st.shared.u8 	[%r132+-1], %rs2;
	st.shared.u64 	[%r133+-8], %rd11;
	st.shared.u8 	[%r132], %rs2;
	st.shared.u64 	[%r133], %rd11;
	st.shared.u8 	[%r132+1], %rs2;
	st.shared.u64 	[%r133+8], %rd11;
	st.shared.u8 	[%r132+2], %rs2;
	st.shared.u64 	[%r133+16], %rd11;
	st.shared.u8 	[%r132+3], %rs2;
	st.shared.u64 	[%r133+24], %rd11;
	st.shared.u8 	[%r132+4], %rs2;
	add.s32 	%r134, %r134, 8;
	add.s32 	%r133, %r133, 64;
	add.s32 	%r132, %r132, 8;
	setp.ne.s32 	%p7, %r134, 0;
	@%p7 bra 	$L__BB0_4;
$L__BB0_5:
	mov.u32 	%r89, shraw;
	add.s32 	%r17, %r89, %r1;
	add.s32 	%r18, %r17, %r2;
	setp.eq.s32 	%p8, %r5, 0;
	@%p8 bra 	$L__BB0_13;
	and.b32  	%r19, %r77, 3;
	setp.lt.u32 	%p9, %r5, 4;
	@%p9 bra 	$L__BB0_8;
	shl.b32 	%r90, %r136, 3;
	add.s32 	%r91, %r17, %r90;
	mov.b64 	%rd12, 0;
	st.shared.u64 	[%r91], %rd12;
	add.s32 	%r92, %r18, %r136;
	mov.b16 	%rs3, 0;
	st.shared.u8 	[%r92], %rs3;
	st.shared.u64 	[%r91+8], %rd12;
	st.shared.u8 	[%r92+1], %rs3;
	st.shared.u64 	[%r91+16], %rd12;
	st.shared.u8 	[%r92+2], %rs3;
	st.shared.u64 	[%r91+24], %rd12;
	st.shared.u8 	[%r92+3], %rs3;
	add.s32 	%r136, %r136, 4;
$L__BB0_8:
	setp.eq.s32 	%p10, %r19, 0;
	@%p10 bra 	$L__BB0_13;
	setp.eq.s32 	%p11, %r19, 1;
	@%p11 bra 	$L__BB0_11;
	shl.b32 	%r93, %r136, 3;
	add.s32 	%r94, %r17, %r93;
	mov.b64 	%rd13, 0;
	st.shared.u64 	[%r94], %rd13;
	add.s32 	%r95, %r18, %r136;
	mov.b16 	%rs4, 0;
	st.shared.u8 	[%r95], %rs4;
	st.shared.u64 	[%r94+8], %rd13;
	st.shared.u8 	[%r95+1], %rs4;
	add.s32 	%r136, %r136, 2;
$L__BB0_11:
	and.b32  	%r96, %r77, 1;
	setp.eq.b32 	%p12, %r96, 1;
	not.pred 	%p13, %p12;
	@%p13 bra 	$L__BB0_13;
	shl.b32 	%r97, %r136, 3;
	add.s32 	%r98, %r17, %r97;
	mov.b64 	%rd14, 0;
	st.shared.u64 	[%r98], %rd14;
	add.s32 	%r99, %r18, %r136;
	mov.b16 	%rs5, 0;
	st.shared.u8 	[%r99], %rs5;
$L__BB0_13:
	setp.lt.s32 	%p14, %r4, 1;
	@%p14 bra 	$L__BB0_26;
	min.s32 	%r101, %r4, %r75;
	max.s32 	%r24, %r101, 1;
	and.b32  	%r25, %r24, 15;
	setp.lt.s32 	%p15, %r101, 16;
	mov.b32 	%r138, 0;
	@%p15 bra 	$L__BB0_17;
	and.b32  	%r138, %r24, 2147483632;
	neg.s32 	%r142, %r138;
	add.s64 	%rd31, %rd1, 32;
$L__BB0_16:
	.pragma "nounroll";
	mov.b32 	%r102, 2147483647;
	st.global.u32 	[%rd31+-32], %r102;
	st.global.u32 	[%rd31+-28], %r102;
	st.global.u32 	[%rd31+-24], %r102;
	st.global.u32 	[%rd31+-20], %r102;
	st.global.u32 	[%rd31+-16], %r102;
	st.global.u32 	[%rd31+-12], %r102;
	st.global.u32 	[%rd31+-8], %r102;
	st.global.u32 	[%rd31+-4], %r102;
	st.global.u32 	[%rd31], %r102;
	st.global.u32 	[%rd31+4], %r102;
	st.global.u32 	[%rd31+8], %r102;
	st.global.u32 	[%rd31+12], %r102;
	st.global.u32 	[%rd31+16], %r102;
	st.global.u32 	[%rd31+20], %r102;
	st.global.u32 	[%rd31+24], %r102;
	st.global.u32 	[%rd31+28], %r102;
	add.s32 	%r142, %r142, 16;
	add.s64 	%rd31, %rd31, 64;
	setp.eq.s32 	%p16, %r142, 0;
	@%p16 bra 	$L__BB0_17;
	bra.uni 	$L__BB0_16;
$L__BB0_17:
	setp.eq.s32 	%p17, %r25, 0;
	@%p17 bra 	$L__BB0_26;
	and.b32  	%r29, %r24, 7;
	setp.lt.u32 	%p18, %r25, 8;
	@%p18 bra 	$L__BB0_20;
	mul.wide.u32 	%rd15, %r138, 4;
	add.s64 	%rd16, %rd1, %rd15;
	mov.b32 	%r103, 2147483647;
	st.global.u32 	[%rd16], %r103;
	st.global.u32 	[%rd16+4], %r103;
	st.global.u32 	[%rd16+8], %r103;
	st.global.u32 	[%rd16+12], %r103;
	st.global.u32 	[%rd16+16], %r103;
	st.global.u32 	[%rd16+20], %r103;
	st.global.u32 	[%rd16+24], %r103;
	st.global.u32 	[%rd16+28], %r103;
	add.s32 	%r138, %r138, 8;
$L__BB0_20:
	setp.eq.s32 	%p19, %r29, 0;
	@%p19 bra 	$L__BB0_26;
	and.b32  	%r32, %r24, 3;
	setp.lt.u32 	%p20, %r29, 4;
	@%p20 bra 	$L__BB0_23;
	mul.wide.u32 	%rd17, %r138, 4;
	add.s64 	%rd18, %rd1, %rd17;
	mov.b32 	%r104, 2147483647;
	st.global.u32 	[%rd18], %r104;
	st.global.u32 	[%rd18+4], %r104;
	st.global.u32 	[%rd18+8], %r104;
	st.global.u32 	[%rd18+12], %r104;
	add.s32 	%r138, %r138, 4;
$L__BB0_23:
	setp.eq.s32 	%p21, %r32, 0;
	@%p21 bra 	$L__BB0_26;
	mul.wide.u32 	%rd19, %r138, 4;
	add.s64 	%rd30, %rd1, %rd19;
	neg.s32 	%r141, %r32;
$L__BB0_25:
	.pragma "nounroll";
	mov.b32 	%r105, 2147483647;
	st.global.u32 	[%rd30], %r105;
	add.s64 	%rd30, %rd30, 4;
	add.s32 	%r141, %r141, 1;
	setp.ne.s32 	%p22, %r141, 0;
	@%p22 bra 	$L__BB0_25;
$L__BB0_26:
	setp.ge.s32 	%p23, %r76, %r75;
	@%p23 bra 	$L__BB0_49;
	add.s32 	%r38, %r143, %r77;
	cvt.rn.f64.u32 	%fd1, %r77;
	mov.f64 	%fd24, 0d0000000000000000;
	mov.b32 	%r161, 0;
	mov.u32 	%r145, %r161;
	mov.u32 	%r149, %r161;
	mov.u32 	%r159, %r161;
	mov.u32 	%r151, %r161;
$L__BB0_28:
	mov.u32 	%r41, %r143;
	add.s32 	%r143, %r41, 1;
	setp.eq.s32 	%p24, %r149, 0;
	mov.b32 	%r107, 0;
	mov.u32 	%r152, %r107;
	@%p24 bra 	$L__BB0_32;
	sub.s32 	%r108, %r143, %r77;
	setp.lt.s32 	%p25, %r143, %r77;
	selp.b32 	%r48, 0, %r108, %p25;
$L__BB0_30:
	shl.b32 	%r109, %r151, 2;
	add.s32 	%r111, %r89, %r109;
	ld.shared.u32 	%r112, [%r111];
	setp.ge.s32 	%p26, %r112, %r48;
	mov.u32 	%r152, %r149;
	@%p26 bra 	$L__BB0_32;
	add.s32 	%r114, %r151, 1;
	setp.eq.s32 	%p27, %r114, %r77;
	selp.b32 	%r151, 0, %r114, %p27;
	add.s32 	%r149, %r149, -1;
	setp.ne.s32 	%p28, %r149, 0;
	mov.u32 	%r152, %r107;
	@%p28 bra 	$L__BB0_30;
$L__BB0_32:
	mul.wide.u32 	%rd20, %r41, 4;
	add.s64 	%rd21, %rd2, %rd20;
	ld.global.nc.f32 	%f1, [%rd21];
	abs.f32 	%f2, %f1;
	setp.equ.f32 	%p29, %f2, 0f7F800000;
	@%p29 bra 	$L__BB0_38;
	setp.eq.s32 	%p30, %r152, 0;
	mov.b32 	%r158, 1;
	@%p30 bra 	$L__BB0_37;
$L__BB0_34:
	setp.eq.s32 	%p31, %r159, 0;
	selp.b32 	%r57, %r77, %r159, %p31;
	shl.b32 	%r116, %r57, 2;
	add.s32 	%r118, %r89, %r116;
	ld.shared.u32 	%r119, [%r118+-4];
	mul.wide.s32 	%rd22, %r119, 4;
	add.s64 	%rd23, %rd2, %rd22;
	ld.global.nc.f32 	%f4, [%rd23];
	setp.gtu.f32 	%p32, %f4, %f1;
	mov.u32 	%r156, %r152;
	@%p32 bra 	$L__BB0_36;
	add.s32 	%r159, %r57, -1;
	add.s32 	%r152, %r152, -1;
	setp.ne.s32 	%p33, %r152, 0;
	mov.b32 	%r156, 0;
	@%p33 bra 	$L__BB0_34;
$L__BB0_36:
	add.s32 	%r158, %r156, 1;
$L__BB0_37:
	shl.b32 	%r121, %r159, 2;
	add.s32 	%r123, %r89, %r121;
	st.shared.u32 	[%r123], %r41;
	add.s32 	%r124, %r159, 1;
	setp.eq.s32 	%p34, %r124, %r77;
	selp.b32 	%r159, 0, %r124, %p34;
	mov.u32 	%r152, %r158;
$L__BB0_38:
	mov.u32 	%r149, %r152;
	setp.lt.s32 	%p36, %r143, %r38;
	setp.eq.s32 	%p37, %r149, 0;
	mov.b16 	%rs11, 0;
	mov.pred 	%p53, -1;
	or.pred  	%p38, %p36, %p37;
	mov.f64 	%fd23, 0d0000000000000000;
	@%p38 bra 	$L__BB0_42;
	setp.equ.f32 	%p40, %f2, 0f7F800000;
	shl.b32 	%r125, %r151, 2;
	add.s32 	%r127, %r89, %r125;
	ld.shared.u32 	%r128, [%r127];
	mul.wide.s32 	%rd24, %r128, 4;
	add.s64 	%rd25, %rd2, %rd24;
	ld.global.nc.f32 	%f3, [%rd25];
	@%p40 bra 	$L__BB0_42;
	abs.f32 	%f5, %f3;
	setp.equ.f32 	%p42, %f5, 0f7F800000;
	setp.leu.f32 	%p43, %f5, 0f1E3CE508;
	or.pred  	%p44, %p42, %p43;
	@%p44 bra 	$L__BB0_42;
	cvt.f64.f32 	%fd12, %f1;
	cvt.f64.f32 	%fd13, %f3;
	sub.f64 	%fd14, %fd12, %fd13;
	div.rn.f64 	%fd15, %fd14, %fd13;
	mul.f64 	%fd23, %fd15, %fd15;
	mov.b16 	%rs11, 1;
	mov.pred 	%p53, 0;
$L__BB0_42:
	add.s32 	%r68, %r18, %r145;
	ld.shared.u8 	%rs10, [%r68];
	setp.eq.s16 	%p46, %rs10, 0;
	shl.b32 	%r129, %r145, 3;
	add.s32 	%r69, %r17, %r129;
	@%p46 bra 	$L__BB0_44;
	ld.shared.f64 	%fd16, [%r69];
	sub.f64 	%fd24, %fd24, %fd16;
	add.s32 	%r161, %r161, -1;
$L__BB0_44:
	add.f64 	%fd17, %fd23, %fd24;
	selp.f64 	%fd24, %fd24, %fd17, %p53;
	not.pred 	%p47, %p53;
	selp.u32 	%r130, 1, 0, %p47;
	add.s32 	%r161, %r161, %r130;
	st.shared.f64 	[%r69], %fd23;
	st.shared.u8 	[%r68], %rs11;
	add.s32 	%r73, %r145, 1;
	setp.lt.s32 	%p48, %r41, %r4;
	@%p48 bra 	$L__BB0_48;
	setp.ne.s32 	%p49, %r161, %r77;
	@%p49 bra 	$L__BB0_47;
	div.rn.f64 	%fd18, %fd24, %fd1;
	setp.lt.f64 	%p50, %fd18, 0d0000000000000000;
	selp.f64 	%fd19, 0d0000000000000000, %fd18, %p50;
	sqrt.rn.f64 	%fd20, %fd19;
	cvt.rn.f32.f64 	%f6, %fd20;
	mul.wide.u32 	%rd28, %r41, 4;
	add.s64 	%rd29, %rd1, %rd28;
	st.global.f32 	[%rd29], %f6;
	bra.uni 	$L__BB0_48;
$L__BB0_47:
	mul.wide.u32 	%rd26, %r41, 4;
	add.s64 	%rd27, %rd1, %rd26;
	mov.b32 	%r131, 2147483647;
	st.global.u32 	[%rd27], %r131;
$L__BB0_48:
	setp.lt.s32 	%p51, %r143, %r75;
	setp.eq.s32 	%p52, %r73, %r77;
	selp.b32 	%r145, 0, %r73, %p52;
	@%p51 bra 	$L__BB0_28;
$L__BB0_49:
	ret;

}
	// .globl	ui_scale_rows_from_base_f32
.visible .entry ui_scale_rows_from_base_f32(
	.param .u64 .ptr .align 1 ui_scale_rows_from_base_f32_param_0,
	.param .u64 .ptr .align 1 ui_scale_rows_from_base_f32_param_1,
	.param .u32 ui_scale_rows_from_base_f32_param_2,
	.param .u32 ui_scale_rows_from_base_f32_param_3,
	.param .u64 .ptr .align 1 ui_scale_rows_from_base_f32_param_4
)
{
	.reg .pred 	%p<8>;
	.reg .b32 	%r<36>;
	.reg .b32 	%f<13>;
	.reg .b64 	%rd<38>;

	ld.param.u64 	%rd5, [ui_scale_rows_from_base_f32_param_0];
	ld.param.u64 	%rd4, [ui_scale_rows_from_base_f32_param_1];
	ld.param.u32 	%r13, [ui_scale_rows_from_base_f32_param_2];
	ld.param.u32 	%r14, [ui_scale_rows_from_base_f32_param_3];
	ld.param.u64 	%rd6, [ui_scale_rows_from_base_f32_param_4];
	cvta.to.global.u64 	%rd1, %rd6;
	cvta.to.global.u64 	%rd2, %rd5;
	mov.u32 	%r1, %ctaid.y;
	setp.ge.s32 	%p1, %r1, %r14;
	@%p1 bra 	$L__BB1_8;
	cvta.to.global.u64 	%rd7, %rd4;
	mul.wide.u32 	%rd8, %r1, 4;
	add.s64 	%rd9, %rd7, %rd8;
	ld.global.nc.f32 	%f2, [%rd9];
	abs.f32 	%f1, %f2;
	mov.u32 	%r15, %ctaid.x;
	mov.u32 	%r16, %ntid.x;
	mov.u32 	%r17, %tid.x;
	mad.lo.s32 	%r34, %r15, %r16, %r17;
	mov.u32 	%r18, %nctaid.x;
	mul.lo.s32 	%r3, %r16, %r18;
	mul.lo.s32 	%r19, %r13, %r1;
	cvt.s64.s32 	%rd3, %r19;
	setp.ge.s32 	%p2, %r34, %r13;
	@%p2 bra 	$L__BB1_8;
	add.s32 	%r20, %r34, %r3;
	max.s32 	%r21, %r13, %r20;
	setp.lt.s32 	%p3, %r20, %r13;
	selp.u32 	%r22, 1, 0, %p3;
	add.s32 	%r23, %r20, %r22;
	sub.s32 	%r24, %r21, %r23;
	div.u32 	%r25, %r24, %r3;
	add.s32 	%r4, %r25, %r22;
	and.b32  	%r26, %r4, 3;
	setp.eq.s32 	%p4, %r26, 3;
	@%p4 bra 	$L__BB1_5;
	add.s32 	%r27, %r4, 1;
	and.b32  	%r28, %r27, 3;
	neg.s32 	%r32, %r28;
$L__BB1_4:
	.pragma "nounroll";
	cvt.s64.s32 	%rd10, %r34;
	add.s64 	%rd11, %rd3, %rd10;
	shl.b64 	%rd12, %rd11, 2;
	add.s64 	%rd13, %rd1, %rd12;
	mul.wide.s32 	%rd14, %r34, 4;
	add.s64 	%rd15, %rd2, %rd14;
	ld.global.nc.f32 	%f3, [%rd15];
	mul.f32 	%f4, %f1, %f3;
	st.global.f32 	[%rd13], %f4;
	add.s32 	%r34, %r34, %r3;
	add.s32 	%r32, %r32, 1;
	setp.ne.s32 	%p5, %r32, 0;
	@%p5 bra 	$L__BB1_4;
$L__BB1_5:
	setp.lt.u32 	%p6, %r4, 3;
	@%p6 bra 	$L__BB1_8;
	mul.wide.s32 	%rd23, %r3, 4;
$L__BB1_7:
	cvt.s64.s32 	%rd16, %r34;
	mul.wide.s32 	%rd17, %r34, 4;
	add.s64 	%rd18, %rd2, %rd17;
	ld.global.nc.f32 	%f5, [%rd18];
	mul.f32 	%f6, %f1, %f5;
	add.s64 	%rd19, %rd16, %rd3;
	shl.b64 	%rd20, %rd19, 2;
	add.s64 	%rd21, %rd1, %rd20;
	st.global.f32 	[%rd21], %f6;
	add.s32 	%r29, %r34, %r3;
	cvt.s64.s32 	%rd22, %r29;
	add.s64 	%rd24, %rd18, %rd23;
	ld.global.nc.f32 	%f7, [%rd24];
	mul.f32 	%f8, %f1, %f7;
	add.s64 	%rd25, %rd22, %rd3;
	shl.b64 	%rd26, %rd25, 2;
	add.s64 	%rd27, %rd1, %rd26;
	st.global.f32 	[%rd27], %f8;
	add.s32 	%r30, %r29, %r3;
	cvt.s64.s32 	%rd28, %r30;
	add.s64 	%rd29, %rd24, %rd23;
	ld.global.nc.f32 	%f9, [%rd29];
	mul.f32 	%f10, %f1, %f9;
	add.s64 	%rd30, %rd28, %rd3;
	shl.b64 	%rd31, %rd30, 2;
	add.s64 	%rd32, %rd1, %rd31;
	st.global.f32 	[%rd32], %f10;
	add.s32 	%r31, %r30, %r3;
	cvt.s64.s32 	%rd33, %r31;
	add.s64 	%rd34, %rd29, %rd23;
	ld.global.nc.f32 	%f11, [%rd34];
	mul.f32 	%f12, %f1, %f11;
	add.s64 	%rd35, %rd33, %rd3;
	shl.b64 	%rd36, %rd35, 2;
	add.s64 	%rd37, %rd1, %rd36;
	st.global.f32 	[%rd37], %f12;
	add.s32 	%r34, %r31, %r3;
	setp.lt.s32 	%p7, %r34, %r13;
	@%p7 bra 	$L__BB1_7;
$L__BB1_8:
	ret;

}
	// .globl	ui_many_series_one_param_time_major_f32
.visible .entry ui_many_series_one_param_time_major_f32(
	.param .u64 .ptr .align 1 ui_many_series_one_param_time_major_f32_param_0,
	.param .u64 .ptr .align 1 ui_many_series_one_param_time_major_f32_param_1,
	.param .u32 ui_many_series_one_param_time_major_f32_param_2,
	.param .u32 ui_many_series_one_param_time_major_f32_param_3,
	.param .u32 ui_many_series_one_param_time_major_f32_param_4,
	.param .f32 ui_many_series_one_param_time_major_f32_param_5,
	.param .u64 .ptr .align 1 ui_many_series_one_param_time_major_f32_param_6
)
{
	.reg .pred 	%p<53>;
	.reg .b16 	%rs<12>;
	.reg .b32 	%r<173>;
	.reg .b32 	%f<11>;
	.reg .b64 	%rd<45>;
	.reg .b64 	%fd<25>;

	ld.param.u64 	%rd4, [ui_many_series_one_param_time_major_f32_param_0];
	ld.param.u64 	%rd3, [ui_many_series_one_param_time_major_f32_param_1];
	ld.param.u32 	%r75, [ui_many_series_one_param_time_major_f32_param_2];
	ld.param.u32 	%r76, [ui_many_series_one_param_time_major_f32_param_3];
	ld.param.u32 	%r77, [ui_many_series_one_param_time_major_f32_param_4];
	ld.param.u64 	%rd5, [ui_many_series_one_param_time_major_f32_param_6];
	cvta.to.global.u64 	%rd1, %rd5;
	cvta.to.global.u64 	%rd2, %rd4;
	mov.u32 	%r78, %ctaid.x;
	mov.u32 	%r79, %ntid.x;
	mov.u32 	%r80, %tid.x;
	mad.lo.s32 	%r1, %r78, %r79, %r80;
	setp.ge.s32 	%p2, %r1, %r75;
	min.s32 	%r81, %r76, %r77;
	setp.lt.s32 	%p3, %r81, 1;
	or.pred  	%p4, %p3, %p2;
	@%p4 bra 	$L__BB2_47;
	cvta.to.global.u64 	%rd6, %rd3;
	shl.b32 	%r83, %r77, 2;
	add.s32 	%r84, %r83, 7;
	and.b32  	%r2, %r84, -8;
	shl.b32 	%r3, %r77, 3;
	mul.wide.s32 	%rd7, %r1, 4;
	add.s64 	%rd8, %rd6, %rd7;
	ld.global.nc.u32 	%r85, [%rd8];
	max.s32 	%r154, %r85, 0;
	shl.b32 	%r87, %r77, 1;
	add.s32 	%r88, %r87, %r154;
	add.s32 	%r5, %r88, -2;
	and.b32  	%r6, %r77, 7;
	setp.lt.u32 	%p5, %r77, 8;
	mov.b32 	%r143, 0;
	@%p5 bra 	$L__BB2_4;
	and.b32  	%r143, %r77, 2147483640;
	neg.s32 	%r148, %r143;
	mov.u32 	%r89, shraw;
	add.s32 	%r90, %r2, %r89;
	add.s32 	%r147, %r90, 32;
	add.s32 	%r91, %r90, %r3;
	add.s32 	%r146, %r91, 3;
$L__BB2_3:
	.pragma "nounroll";
	mov.b64 	%rd9, 0;
	st.shared.u64 	[%r147+-32], %rd9;
	mov.b16 	%rs2, 0;
	st.shared.u8 	[%r146+-3], %rs2;
	st.shared.u64 	[%r147+-24], %rd9;
	st.shared.u8 	[%r146+-2], %rs2;
	st.shared.u64 	[%r147+-16], %rd9;
	st.shared.u8 	[%r146+-1], %rs2;
	st.shared.u64 	[%r147+-8], %rd9;
	st.shared.u8 	[%r146], %rs2;
	st.shared.u64 	[%r147], %rd9;
	st.shared.u8 	[%r146+1], %rs2;
	st.shared.u64 	[%r147+8], %rd9;
	st.shared.u8 	[%r146+2], %rs2;
	st.shared.u64 	[%r147+16], %rd9;
	st.shared.u8 	[%r146+3], %rs2;
	st.shared.u64 	[%r147+24], %rd9;
	st.shared.u8 	[%r146+4], %rs2;
	add.s32 	%r148, %r148, 8;
	add.s32 	%r147, %r147, 64;
	add.s32 	%r146, %r146, 8;
	setp.eq.s32 	%p6, %r148, 0;
	@%p6 bra 	$L__BB2_4;
	bra.uni 	$L__BB2_3;
$L__BB2_4:
	mov.u32 	%r92, shraw;
	add.s32 	%r12, %r92, %r2;
	add.s32 	%r13, %r12, %r3;
	setp.eq.s32 	%p7, %r6, 0;
	@%p7 bra 	$L__BB2_12;
	and.b32  	%r14, %r77, 3;
	setp.lt.u32 	%p8, %r6, 4;
	@%p8 bra 	$L__BB2_7;
	shl.b32 	%r93, %r143, 3;
	add.s32 	%r94, %r12, %r93;
	mov.b64 	%rd10, 0;
	st.shared.u64 	[%r94], %rd10;
	add.s32 	%r95, %r13, %r143;
	mov.b16 	%rs3, 0;
	st.shared.u8 	[%r95], %rs3;
	st.shared.u64 	[%r94+8], %rd10;
	st.shared.u8 	[%r95+1], %rs3;
	st.shared.u64 	[%r94+16], %rd10;
	st.shared.u8 	[%r95+2], %rs3;
	st.shared.u64 	[%r94+24], %rd10;
	st.shared.u8 	[%r95+3], %rs3;
	add.s32 	%r143, %r143, 4;
$L__BB2_7:
	setp.eq.s32 	%p9, %r14, 0;
	@%p9 bra 	$L__BB2_12;
	setp.eq.s32 	%p10, %r14, 1;
	@%p10 bra 	$L__BB2_10;
	shl.b32 	%r96, %r143, 3;
	add.s32 	%r97, %r12, %r96;
	mov.b64 	%rd11, 0;
	st.shared.u64 	[%r97], %rd11;
	add.s32 	%r98, %r13, %r143;
	mov.b16 	%rs4, 0;
	st.shared.u8 	[%r98], %rs4;
	st.shared.u64 	[%r97+8], %rd11;
	st.shared.u8 	[%r98+1], %rs4;
	add.s32 	%r143, %r143, 2;
$L__BB2_10:
	and.b32  	%r99, %r77, 1;
	setp.eq.b32 	%p11, %r99, 1;
	not.pred 	%p12, %p11;
	@%p12 bra 	$L__BB2_12;
	shl.b32 	%r100, %r143, 3;
	add.s32 	%r101, %r12, %r100;
	mov.b64 	%rd12, 0;
	st.shared.u64 	[%r101], %rd12;
	add.s32 	%r102, %r13, %r143;
	mov.b16 	%rs5, 0;
	st.shared.u8 	[%r102], %rs5;
$L__BB2_12:
	setp.lt.s32 	%p13, %r5, 1;
	@%p13 bra 	$L__BB2_24;
	min.u32 	%r19, %r76, %r5;
	and.b32  	%r20, %r19, 7;
	setp.lt.u32 	%p14, %r19, 8;
	mov.b32 	%r151, 0;
	@%p14 bra 	$L__BB2_16;
	and.b32  	%r151, %r19, 2147483640;
	neg.s32 	%r150, %r151;
	shl.b32 	%r23, %r75, 3;
	mul.wide.s32 	%rd15, %r75, 4;
	mov.u32 	%r149, %r1;
$L__BB2_15:
	.pragma "nounroll";
	mul.wide.s32 	%rd13, %r149, 4;
	add.s64 	%rd14, %rd1, %rd13;
	mov.b32 	%r104, 2147483647;
	st.global.u32 	[%rd14], %r104;
	add.s64 	%rd16, %rd14, %rd15;
	st.global.u32 	[%rd16], %r104;
	add.s64 	%rd17, %rd16, %rd15;
	st.global.u32 	[%rd17], %r104;
	add.s64 	%rd18, %rd17, %rd15;
	st.global.u32 	[%rd18], %r104;
	add.s64 	%rd19, %rd18, %rd15;
	st.global.u32 	[%rd19], %r104;
	add.s64 	%rd20, %rd19, %rd15;
	st.global.u32 	[%rd20], %r104;
	add.s64 	%rd21, %rd20, %rd15;
	st.global.u32 	[%rd21], %r104;
	add.s64 	%rd22, %rd21, %rd15;
	st.global.u32 	[%rd22], %r104;
	add.s32 	%r150, %r150, 8;
	add.s32 	%r149, %r149, %r23;
	setp.ne.s32 	%p15, %r150, 0;
	@%p15 bra 	$L__BB2_15;
$L__BB2_16:
	setp.eq.s32 	%p16, %r20, 0;
	@%p16 bra 	$L__BB2_24;
	and.b32  	%r35, %r19, 3;
	setp.lt.u32 	%p17, %r20, 4;
	@%p17 bra 	$L__BB2_19;
	mad.lo.s32 	%r105, %r151, %r75, %r1;
	mul.wide.s32 	%rd23, %r105, 4;
	add.s64 	%rd24, %rd1, %rd23;
	mov.b32 	%r106, 2147483647;
	st.global.u32 	[%rd24], %r106;
	mul.wide.s32 	%rd25, %r75, 4;
	add.s64 	%rd26, %rd24, %rd25;
	st.global.u32 	[%rd26], %r106;
	add.s64 	%rd27, %rd26, %rd25;
	st.global.u32 	[%rd27], %r106;
	add.s64 	%rd28, %rd27, %rd25;
	st.global.u32 	[%rd28], %r106;
	add.s32 	%r151, %r151, 4;
$L__BB2_19:
	setp.eq.s32 	%p18, %r35, 0;
	@%p18 bra 	$L__BB2_24;
	setp.eq.s32 	%p19, %r35, 1;
	@%p19 bra 	$L__BB2_22;
	mad.lo.s32 	%r107, %r151, %r75, %r1;
	mul.wide.s32 	%rd29, %r107, 4;
	add.s64 	%rd30, %rd1, %rd29;
	mov.b32 	%r108, 2147483647;
	st.global.u32 	[%rd30], %r108;
	mul.wide.s32 	%rd31, %r75, 4;
	add.s64 	%rd32, %rd30, %rd31;
	st.global.u32 	[%rd32], %r108;
	add.s32 	%r151, %r151, 2;
$L__BB2_22:
	and.b32  	%r109, %r19, 1;
	setp.eq.b32 	%p20, %r109, 1;
	not.pred 	%p21, %p20;
	@%p21 bra 	$L__BB2_24;
	mad.lo.s32 	%r110, %r151, %r75, %r1;
	mul.wide.s32 	%rd33, %r110, 4;
	add.s64 	%rd34, %rd1, %rd33;
	mov.b32 	%r111, 2147483647;
	st.global.u32 	[%rd34], %r111;
$L__BB2_24:
	setp.ge.u32 	%p22, %r154, %r76;
	@%p22 bra 	$L__BB2_47;
	add.s32 	%r40, %r154, %r77;
	cvt.rn.f64.u32 	%fd1, %r77;
	mov.f64 	%fd24, 0d0000000000000000;
	mov.b32 	%r172, 0;
	mov.u32 	%r156, %r172;
	mov.u32 	%r160, %r172;
	mov.u32 	%r170, %r172;
	mov.u32 	%r162, %r172;
$L__BB2_26:
	mov.u32 	%r41, %r154;
	add.s32 	%r154, %r41, 1;
	setp.eq.s32 	%p23, %r160, 0;
	mov.b32 	%r113, 0;
	mov.u32 	%r163, %r113;
	@%p23 bra 	$L__BB2_30;
	sub.s32 	%r114, %r154, %r77;
	setp.lt.s32 	%p24, %r154, %r77;
	selp.b32 	%r48, 0, %r114, %p24;
$L__BB2_28:
	shl.b32 	%r115, %r162, 2;
	mov.u32 	%r116, shraw;
	add.s32 	%r117, %r116, %r115;
	ld.shared.u32 	%r118, [%r117];
	setp.ge.s32 	%p25, %r118, %r48;
	mov.u32 	%r163, %r160;
	@%p25 bra 	$L__BB2_30;
	add.s32 	%r120, %r162, 1;
	setp.eq.s32 	%p26, %r120, %r77;
	selp.b32 	%r162, 0, %r120, %p26;
	add.s32 	%r160, %r160, -1;
	setp.ne.s32 	%p27, %r160, 0;
	mov.u32 	%r163, %r113;
	@%p27 bra 	$L__BB2_28;
$L__BB2_30:
	mad.lo.s32 	%r55, %r41, %r75, %r1;
	mul.wide.s32 	%rd35, %r55, 4;
	add.s64 	%rd36, %rd2, %rd35;
	ld.global.nc.f32 	%f1, [%rd36];
	abs.f32 	%f2, %f1;
	setp.equ.f32 	%p28, %f2, 0f7F800000;
	@%p28 bra 	$L__BB2_36;
	setp.eq.s32 	%p29, %r163, 0;
	mov.b32 	%r169, 1;
	@%p29 bra 	$L__BB2_35;
$L__BB2_32:
	setp.eq.s32 	%p30, %r170, 0;
	selp.b32 	%r58, %r77, %r170, %p30;
	shl.b32 	%r122, %r58, 2;
	mov.u32 	%r123, shraw;
	add.s32 	%r124, %r123, %r122;
	ld.shared.u32 	%r125, [%r124+-4];
	mad.lo.s32 	%r126, %r125, %r75, %r1;
	mul.wide.s32 	%rd37, %r126, 4;
	add.s64 	%rd38, %rd2, %rd37;
	ld.global.nc.f32 	%f5, [%rd38];
	setp.gtu.f32 	%p31, %f5, %f1;
	mov.u32 	%r167, %r163;
	@%p31 bra 	$L__BB2_34;
	add.s32 	%r170, %r58, -1;
	add.s32 	%r163, %r163, -1;
	setp.ne.s32 	%p32, %r163, 0;
	mov.b32 	%r167, 0;
	@%p32 bra 	$L__BB2_32;
$L__BB2_34:
	add.s32 	%r169, %r167, 1;
$L__BB2_35:
	shl.b32 	%r128, %r170, 2;
	mov.u32 	%r129, shraw;
	add.s32 	%r130, %r129, %r128;
	st.shared.u32 	[%r130], %r41;
	add.s32 	%r131, %r170, 1;
	setp.eq.s32 	%p33, %r131, %r77;
	selp.b32 	%r170, 0, %r131, %p33;
	mov.u32 	%r163, %r169;
$L__BB2_36:
	mov.u32 	%r160, %r163;
	setp.lt.s32 	%p35, %r154, %r40;
	setp.eq.s32 	%p36, %r160, 0;
	mov.b16 	%rs11, 0;
	mov.pred 	%p52, -1;
	or.pred  	%p37, %p35, %p36;
	mov.f64 	%fd23, 0d0000000000000000;
	@%p37 bra 	$L__BB2_40;
	shl.b32 	%r132, %r162, 2;
	mov.u32 	%r133, shraw;
	add.s32 	%r134, %r133, %r132;
	ld.shared.u32 	%r135, [%r134];
	mad.lo.s32 	%r136, %r135, %r75, %r1;
	mul.wide.s32 	%rd39, %r136, 4;
	add.s64 	%rd40, %rd2, %rd39;
	ld.global.nc.f32 	%f3, [%rd40];
	@%p28 bra 	$L__BB2_40;
	abs.f32 	%f6, %f3;
	setp.equ.f32 	%p41, %f6, 0f7F800000;
	setp.leu.f32 	%p42, %f6, 0f1E3CE508;
	or.pred  	%p43, %p41, %p42;
	@%p43 bra 	$L__BB2_40;
	cvt.f64.f32 	%fd12, %f1;
	cvt.f64.f32 	%fd13, %f3;
	sub.f64 	%fd14, %fd12, %fd13;
	div.rn.f64 	%fd15, %fd14, %fd13;
	mul.f64 	%fd23, %fd15, %fd15;
	mov.b16 	%rs11, 1;
	mov.pred 	%p52, 0;
$L__BB2_40:
	add.s32 	%r69, %r13, %r156;
	ld.shared.u8 	%rs10, [%r69];
	setp.eq.s16 	%p45, %rs10, 0;
	@%p45 bra 	$L__BB2_42;
	shl.b32 	%r137, %r156, 3;
	add.s32 	%r138, %r12, %r137;
	ld.shared.f64 	%fd16, [%r138];
	sub.f64 	%fd24, %fd24, %fd16;
	add.s32 	%r172, %r172, -1;
$L__BB2_42:
	add.f64 	%fd17, %fd23, %fd24;
	selp.f64 	%fd24, %fd24, %fd17, %p52;
	not.pred 	%p46, %p52;
	selp.u32 	%r139, 1, 0, %p46;
	add.s32 	%r172, %r172, %r139;
	shl.b32 	%r140, %r156, 3;
	add.s32 	%r141, %r12, %r140;
	st.shared.f64 	[%r141], %fd23;
	st.shared.u8 	[%r69], %rs11;
	add.s32 	%r73, %r156, 1;
	setp.lt.s32 	%p47, %r41, %r5;
	@%p47 bra 	$L__BB2_46;
	setp.ne.s32 	%p48, %r172, %r77;
	@%p48 bra 	$L__BB2_45;
	ld.param.f32 	%f10, [ui_many_series_one_param_time_major_f32_param_5];
	div.rn.f64 	%fd18, %fd24, %fd1;
	setp.lt.f64 	%p49, %fd18, 0d0000000000000000;
	selp.f64 	%fd19, 0d0000000000000000, %fd18, %p49;
	sqrt.rn.f64 	%fd20, %fd19;
	cvt.rn.f32.f64 	%f7, %fd20;
	abs.f32 	%f8, %f10;
	mul.f32 	%f9, %f8, %f7;
	mul.wide.s32 	%rd43, %r55, 4;
	add.s64 	%rd44, %rd1, %rd43;
	st.global.f32 	[%rd44], %f9;
	bra.uni 	$L__BB2_46;
$L__BB2_45:
	mul.wide.s32 	%rd41, %r55, 4;
	add.s64 	%rd42, %rd1, %rd41;
	mov.b32 	%r142, 2147483647;
	st.global.u32 	[%rd42], %r142;
$L__BB2_46:
	setp.ne.s32 	%p50, %r154, %r76;
	setp.eq.s32 	%p51, %r73, %r77;
	selp.b32 	%r156, 0, %r73, %p51;
	@%p50 bra 	$L__BB2_26;
$L__BB2_47:
	ret;

}


// ===== COMPILED SASS (sm_100) =====

	.target	sm_100

	.elftype	@"ET_EXEC"


//--------------------- .note.nv.tkinfo           --------------------------
	.section	.note.nv.tkinfo,"",@"SHT_NOTE"
	.sectionflags	@"SHF_NOTE_NV_TKINFO"
	.tkinfo
        /*0018*/ 	.word	0x00000002
        /*0030*/ 	.string	""
        /*0030*/ 	.string	"ptxas"
        /*0030*/ 	.string	"Cuda compilation tools, release 13.0, V13.0.88"
        /*0030*/ 	.string	"Build cuda_13.0.r13.0/compiler.36424714_0"
        /*0030*/ 	.string	"-arch sm_100 -m 64 "



//--------------------- .note.nv.cuinfo           --------------------------
	.section	.note.nv.cuinfo,"",@"SHT_NOTE"
	.sectionflags	@"SHF_NOTE_NV_CUINFO"
        /*0018*/ 	.short	0x0002
        /*001a*/ 	.short	0x0064
        /*001c*/ 	.short	0x0082
	.zero		2


//--------------------- .nv.info                  --------------------------
	.section	.nv.info,"",@"SHT_CUDA_INFO"
	.align	4


	//----- nvinfo : EIATTR_REGCOUNT
	.align		4
        /*0000*/ 	.byte	0x04, 0x2f
        /*0002*/ 	.short	(.L_1 - .L_0)
	.align		4
.L_0:
        /*0004*/ 	.word	index@(ui_single_series_f32)
        /*0008*/ 	.word	0x0000001d


	//----- nvinfo : EIATTR_FRAME_SIZE
	.align		4
.L_1:
        /*000c*/ 	.byte	0x04, 0x11
        /*000e*/ 	.short	(.L_3 - .L_2)
	.align		4
.L_2:
        /*0010*/ 	.word	index@($__internal_3_$__cuda_sm20_dsqrt_rn_f64_mediumpath_v1)
        /*0014*/ 	.word	0x00000000


	//----- nvinfo : EIATTR_FRAME_SIZE
	.align		4
.L_3:
        /*0018*/ 	.byte	0x04, 0x11
        /*001a*/ 	.short	(.L_5 - .L_4)
	.align		4
.L_4:
        /*001c*/ 	.word	index@($__internal_2_$__cuda_sm20_div_rn_f64_full)
        /*0020*/ 	.word	0x00000000


	//----- nvinfo : EIATTR_FRAME_SIZE
	.align		4
.L_5:
        /*0024*/ 	.byte	0x04, 0x11
        /*0026*/ 	.short	(.L_7 - .L_6)
	.align		4
.L_6:
        /*0028*/ 	.word	index@(ui_single_series_f32)
        /*002c*/ 	.word	0x00000000


	//----- nvinfo : EIATTR_REGCOUNT
	.align		4
.L_7:
        /*0030*/ 	.byte	0x04, 0x2f
        /*0032*/ 	.short	(.L_9 - .L_8)
	.align		4
.L_8:
        /*0034*/ 	.word	index@(ui_scale_rows_from_base_f32)
        /*0038*/ 	.word	0x0000001c


	//----- nvinfo : EIATTR_FRAME_SIZE
	.align		4
.L_9:
        /*003c*/ 	.byte	0x04, 0x11
        /*003e*/ 	.short	(.L_11 - .L_10)
	.align		4
.L_10:
        /*0040*/ 	.word	index@(ui_scale_rows_from_base_f32)
        /*0044*/ 	.word	0x00000000


	//----- nvinfo : EIATTR_REGCOUNT
	.align		4
.L_11:
        /*0048*/ 	.byte	0x04, 0x2f
        /*004a*/ 	.short	(.L_13 - .L_12)
	.align		4
.L_12:
        /*004c*/ 	.word	index@(ui_many_series_one_param_time_major_f32)
        /*0050*/ 	.word	0x00000024


	//----- nvinfo : EIATTR_FRAME_SIZE
	.align		4
.L_13:
        /*0054*/ 	.byte	0x04, 0x11
        /*0056*/ 	.short	(.L_15 - .L_14)
	.align		4
.L_14:
        /*0058*/ 	.word	index@($__internal_1_$__cuda_sm20_dsqrt_rn_f64_mediumpath_v1)
        /*005c*/ 	.word	0x00000000


	//----- nvinfo : EIATTR_FRAME_SIZE
	.align		4
.L_15:
        /*0060*/ 	.byte	0x04, 0x11
        /*0062*/ 	.short	(.L_17 - .L_16)
	.align		4
.L_16:
        /*0064*/ 	.word	index@($__internal_0_$__cuda_sm20_div_rn_f64_full)
        /*0068*/ 	.word	0x00000000


	//----- nvinfo : EIATTR_FRAME_SIZE
	.align		4
.L_17:
        /*006c*/ 	.byte	0x04, 0x11
        /*006e*/ 	.short	(.L_19 - .L_18)
	.align		4
.L_18:
        /*0070*/ 	.word	index@(ui_many_series_one_param_time_major_f32)
        /*0074*/ 	.word	0x00000000


	//----- nvinfo : EIATTR_MIN_STACK_SIZE
	.align		4
.L_19:
        /*0078*/ 	.byte	0x04, 0x12
        /*007a*/ 	.short	(.L_21 - .L_20)
	.align		4
.L_20:
        /*007c*/ 	.word	index@(ui_many_series_one_param_time_major_f32)
        /*0080*/ 	.word	0x00000000


	//----- nvinfo : EIATTR_MIN_STACK_SIZE
	.align		4
.L_21:
        /*0084*/ 	.byte	0x04, 0x12
        /*0086*/ 	.short	(.L_23 - .L_22)
	.align		4
.L_22:
        /*0088*/ 	.word	index@(ui_scale_rows_from_base_f32)
        /*008c*/ 	.word	0x00000000


	//----- nvinfo : EIATTR_MIN_STACK_SIZE
	.align		4
.L_23:
        /*0090*/ 	.byte	0x04, 0x12
        /*0092*/ 	.short	(.L_25 - .L_24)
	.align		4
.L_24:
        /*0094*/ 	.word	index@(ui_single_series_f32)
        /*0098*/ 	.word	0x00000000
.L_25:


//--------------------- .nv.compat                --------------------------
	.section	.nv.compat,"",@"SHT_CUDA_COMPAT_INFO"
	.align	4
        /*0000*/ 	.byte	0x02, 0x09, 0x00, 0x00, 0x02, 0x02, 0x01, 0x00, 0x02, 0x05, 0x05, 0x00, 0x03, 0x07, 0x01, 0x01
        /*0010*/ 	.byte	0x02, 0x03, 0x00, 0x00, 0x02, 0x06, 0x01, 0x00, 0x04, 0x0b, 0x08, 0x00, 0x01, 0x00, 0x00, 0x00
        /*0020*/ 	.byte	0x00, 0x00, 0x00, 0x00


//--------------------- .nv.info.ui_many_series_one_param_time_major_f32 --------------------------
	.section	.nv.info.ui_many_series_one_param_time_major_f32,"",@"SHT_CUDA_INFO"
	.sectionflags	@""
	.align	4


	//----- nvinfo : EIATTR_CUDA_API_VERSION
	.align		4
        /*0000*/ 	.byte	0x04, 0x37
        /*0002*/ 	.short	(.L_27 - .L_26)
.L_26:
        /*0004*/ 	.word	0x00000082


	//----- nvinfo : EIATTR_KPARAM_INFO
	.align		4
.L_27:
        /*0008*/ 	.byte	0x04, 0x17
        /*000a*/ 	.short	(.L_29 - .L_28)
.L_28:
        /*000c*/ 	.word	0x00000000
        /*0010*/ 	.short	0x0006
        /*0012*/ 	.short	0x0020
        /*0014*/ 	.byte	0x00, 0xf5, 0x21, 0x00


	//----- nvinfo : EIATTR_KPARAM_INFO
	.align		4
.L_29:
        /*0018*/ 	.byte	0x04, 0x17
        /*001a*/ 	.short	(.L_31 - .L_30)
.L_30:
        /*001c*/ 	.word	0x00000000
        /*0020*/ 	.short	0x0005
        /*0022*/ 	.short	0x001c
        /*0024*/ 	.byte	0x00, 0xf0, 0x11, 0x00


	//----- nvinfo : EIATTR_KPARAM_INFO
	.align		4
.L_31:
        /*0028*/ 	.byte	0x04, 0x17
        /*002a*/ 	.short	(.L_33 - .L_32)
.L_32:
        /*002c*/ 	.word	0x00000000
        /*0030*/ 	.short	0x0004
        /*0032*/ 	.short	0x0018
        /*0034*/ 	.byte	0x00, 0xf0, 0x11, 0x00


	//----- nvinfo : EIATTR_KPARAM_INFO
	.align		4
.L_33:
        /*0038*/ 	.byte	0x04, 0x17
        /*003a*/ 	.short	(.L_35 - .L_34)
.L_34:
        /*003c*/ 	.word	0x00000000
        /*0040*/ 	.short	0x0003
        /*0042*/ 	.short	0x0014
        /*0044*/ 	.byte	0x00, 0xf0, 0x11, 0x00


	//----- nvinfo : EIATTR_KPARAM_INFO
	.align		4
.L_35:
        /*0048*/ 	.byte	0x04, 0x17
        /*004a*/ 	.short	(.L_37 - .L_36)
.L_36:
        /*004c*/ 	.word	0x00000000
        /*0050*/ 	.short	0x0002
        /*0052*/ 	.short	0x0010
        /*0054*/ 	.byte	0x00, 0xf0, 0x11, 0x00


	//----- nvinfo : EIATTR_KPARAM_INFO
	.align		4
.L_37:
        /*0058*/ 	.byte	0x04, 0x17
        /*005a*/ 	.short	(.L_39 - .L_38)
.L_38:
        /*005c*/ 	.word	0x00000000
        /*0060*/ 	.short	0x0001
        /*0062*/ 	.short	0x0008
        /*0064*/ 	.byte	0x00, 0xf5, 0x21, 0x00


	//----- nvinfo : EIATTR_KPARAM_INFO
	.align		4
.L_39:
        /*0068*/ 	.byte	0x04, 0x17
        /*006a*/ 	.short	(.L_41 - .L_40)
.L_40:
        /*006c*/ 	.word	0x00000000
        /*0070*/ 	.short	0x0000
        /*0072*/ 	.short	0x0000
        /*0074*/ 	.byte	0x00, 0xf5, 0x21, 0x00


	//----- nvinfo : EIATTR_SPARSE_MMA_MASK
	.align		4
.L_41:
        /*0078*/ 	.byte	0x03, 0x50
        /*007a*/ 	.short	0x0000


	//----- nvinfo : EIATTR_MAXREG_COUNT
	.align		4
        /*007c*/ 	.byte	0x03, 0x1b
        /*007e*/ 	.short	0x00ff


	//----- nvinfo : EIATTR_MERCURY_ISA_VERSION
	.align		4
        /*0080*/ 	.byte	0x03, 0x5f
        /*0082*/ 	.short	0x0101


	//----- nvinfo : EIATTR_VRC_CTA_INIT_COUNT
	.align		4
        /*0084*/ 	.byte	0x02, 0x4a
	.zero		1
	.zero		1


	//----- nvinfo : EIATTR_EXIT_INSTR_OFFSETS
	.align		4
        /*0088*/ 	.byte	0x04, 0x1c
        /*008a*/ 	.short	(.L_43 - .L_42)


	//   ....[0]....
.L_42:
        /*008c*/ 	.word	0x000000a0


	//   ....[1]....
        /*0090*/ 	.word	0x00000a80


	//   ....[2]....
        /*0094*/ 	.word	0x000017f0


	//----- nvinfo : EIATTR_CRS_STACK_SIZE
	.align		4
.L_43:
        /*0098*/ 	.byte	0x04, 0x1e
        /*009a*/ 	.short	(.L_45 - .L_44)
.L_44:
        /*009c*/ 	.word	0x00000000


	//----- nvinfo : EIATTR_CBANK_PARAM_SIZE
	.align		4
.L_45:
        /*00a0*/ 	.byte	0x03, 0x19
        /*00a2*/ 	.short	0x0028


	//----- nvinfo : EIATTR_PARAM_CBANK
	.align		4
        /*00a4*/ 	.byte	0x04, 0x0a
        /*00a6*/ 	.short	(.L_47 - .L_46)
	.align		4
.L_46:
        /*00a8*/ 	.word	index@(.nv.constant0.ui_many_series_one_param_time_major_f32)
        /*00ac*/ 	.short	0x0380
        /*00ae*/ 	.short	0x0028


	//----- nvinfo : EIATTR_SW_WAR
	.align		4
.L_47:
        /*00b0*/ 	.byte	0x04, 0x36
        /*00b2*/ 	.short	(.L_49 - .L_48)
.L_48:
        /*00b4*/ 	.word	0x00000008
.L_49:


//--------------------- .nv.info.ui_scale_rows_from_base_f32 --------------------------
	.section	.nv.info.ui_scale_rows_from_base_f32,"",@"SHT_CUDA_INFO"
	.sectionflags	@""
	.align	4


	//----- nvinfo : EIATTR_CUDA_API_VERSION
	.align		4
        /*0000*/ 	.byte	0x04, 0x37
        /*0002*/ 	.short	(.L_51 - .L_50)
.L_50:
        /*0004*/ 	.word	0x00000082


	//----- nvinfo : EIATTR_KPARAM_INFO
	.align		4
.L_51:
        /*0008*/ 	.byte	0x04, 0x17
        /*000a*/ 	.short	(.L_53 - .L_52)
.L_52:
        /*000c*/ 	.word	0x00000000
        /*0010*/ 	.short	0x0004
        /*0012*/ 	.short	0x0018
        /*0014*/ 	.byte	0x00, 0xf5, 0x21, 0x00


	//----- nvinfo : EIATTR_KPARAM_INFO
	.align		4
.L_53:
        /*0018*/ 	.byte	0x04, 0x17
        /*001a*/ 	.short	(.L_55 - .L_54)
.L_54:
        /*001c*/ 	.word	0x00000000
        /*0020*/ 	.short	0x0003
        /*0022*/ 	.short	0x0014
        /*0024*/ 	.byte	0x00, 0xf0, 0x11, 0x00


	//----- nvinfo : EIATTR_KPARAM_INFO
	.align		4
.L_55:
        /*0028*/ 	.byte	0x04, 0x17
        /*002a*/ 	.short	(.L_57 - .L_56)
.L_56:
        /*002c*/ 	.word	0x00000000
        /*0030*/ 	.short	0x0002
        /*0032*/ 	.short	0x0010
        /*0034*/ 	.byte	0x00, 0xf0, 0x11, 0x00


	//----- nvinfo : EIATTR_KPARAM_INFO
	.align		4
.L_57:
        /*0038*/ 	.byte	0x04, 0x17
        /*003a*/ 	.short	(.L_59 - .L_58)
.L_58:
        /*003c*/ 	.word	0x00000000
        /*0040*/ 	.short	0x0001
        /*0042*/ 	.short	0x0008
        /*0044*/ 	.byte	0x00, 0xf5, 0x21, 0x00


	//----- nvinfo : EIATTR_KPARAM_INFO
	.align		4
.L_59:
        /*0048*/ 	.byte	0x04, 0x17
        /*004a*/ 	.short	(.L_61 - .L_60)
.L_60:
        /*004c*/ 	.word	0x00000000
        /*0050*/ 	.short	0x0000
        /*0052*/ 	.short	0x0000
        /*0054*/ 	.byte	0x00, 0xf5, 0x21, 0x00


	//----- nvinfo : EIATTR_SPARSE_MMA_MASK
	.align		4
.L_61:
        /*0058*/ 	.byte	0x03, 0x50
        /*005a*/ 	.short	0x0000


	//----- nvinfo : EIATTR_MAXREG_COUNT
	.align		4
        /*005c*/ 	.byte	0x03, 0x1b
        /*005e*/ 	.short	0x00ff


	//----- nvinfo : EIATTR_MERCURY_ISA_VERSION
	.align		4
        /*0060*/ 	.byte	0x03, 0x5f
        /*0062*/ 	.short	0x0101


	//----- nvinfo : EIATTR_VRC_CTA_INIT_COUNT
	.align		4
        /*0064*/ 	.byte	0x02, 0x4a
	.zero		1
	.zero		1


	//----- nvinfo : EIATTR_EXIT_INSTR_OFFSETS
	.align		4
        /*0068*/ 	.byte	0x04, 0x1c
        /*006a*/ 	.short	(.L_63 - .L_62)


	//   ....[0]....
.L_62:
        /*006c*/ 	.word	0x00000040


	//   ....[1]....
        /*0070*/ 	.word	0x000000d0


	//   ....[2]....
        /*0074*/ 	.word	0x00000450


	//   ....[3]....
        /*0078*/ 	.word	0x000006c0


	//----- nvinfo : EIATTR_CRS_STACK_SIZE
	.align		4
.L_63:
        /*007c*/ 	.byte	0x04, 0x1e
        /*007e*/ 	.short	(.L_65 - .L_64)
.L_64:
        /*0080*/ 	.word	0x00000000


	//----- nvinfo : EIATTR_CBANK_PARAM_SIZE
	.align		4
.L_65:
        /*0084*/ 	.byte	0x03, 0x19
        /*0086*/ 	.short	0x0020


	//----- nvinfo : EIATTR_PARAM_CBANK
	.align		4
        /*0088*/ 	.byte	0x04, 0x0a
        /*008a*/ 	.short	(.L_67 - .L_66)
	.align		4
.L_66:
        /*008c*/ 	.word	index@(.nv.constant0.ui_scale_rows_from_base_f32)
        /*0090*/ 	.short	0x0380
        /*0092*/ 	.short	0x0020


	//----- nvinfo : EIATTR_SW_WAR
	.align		4
.L_67:
        /*0094*/ 	.byte	0x04, 0x36
        /*0096*/ 	.short	(.L_69 - .L_68)
.L_68:
        /*0098*/ 	.word	0x00000008
.L_69:


//--------------------- .nv.info.ui_single_series_f32 --------------------------
	.section	.nv.info.ui_single_series_f32,"",@"SHT_CUDA_INFO"
	.sectionflags	@""
	.align	4


	//----- nvinfo : EIATTR_CUDA_API_VERSION
	.align		4
        /*0000*/ 	.byte	0x04, 0x37
        /*0002*/ 	.short	(.L_71 - .L_70)
.L_70:
        /*0004*/ 	.word	0x00000082


	//----- nvinfo : EIATTR_KPARAM_INFO
	.align		4
.L_71:
        /*0008*/ 	.byte	0x04, 0x17
        /*000a*/ 	.short	(.L_73 - .L_72)
.L_72:
        /*000c*/ 	.word	0x00000000
        /*0010*/ 	.short	0x0004
        /*0012*/ 	.short	0x0018
        /*0014*/ 	.byte	0x00, 0xf5, 0x21, 0x00


	//----- nvinfo : EIATTR_KPARAM_INFO
	.align		4
.L_73:
        /*0018*/ 	.byte	0x04, 0x17
        /*001a*/ 	.short	(.L_75 - .L_74)
.L_74:
        /*001c*/ 	.word	0x00000000
        /*0020*/ 	.short	0x0003
        /*0022*/ 	.short	0x0010
        /*0024*/ 	.byte	0x00, 0xf0, 0x11, 0x00


	//----- nvinfo : EIATTR_KPARAM_INFO
	.align		4
.L_75:
        /*0028*/ 	.byte	0x04, 0x17
        /*002a*/ 	.short	(.L_77 - .L_76)
.L_76:
        /*002c*/ 	.word	0x00000000
        /*0030*/ 	.short	0x0002
        /*0032*/ 	.short	0x000c
        /*0034*/ 	.byte	0x00, 0xf0, 0x11, 0x00


	//----- nvinfo : EIATTR_KPARAM_INFO
	.align		4
.L_77:
        /*0038*/ 	.byte	0x04, 0x17
        /*003a*/ 	.short	(.L_79 - .L_78)
.L_78:
        /*003c*/ 	.word	0x00000000
        /*0040*/ 	.short	0x0001
        /*0042*/ 	.short	0x0008
        /*0044*/ 	.byte	0x00, 0xf0, 0x11, 0x00


	//----- nvinfo : EIATTR_KPARAM_INFO
	.align		4
.L_79:
        /*0048*/ 	.byte	0x04, 0x17
        /*004a*/ 	.short	(.L_81 - .L_80)
.L_80:
        /*004c*/ 	.word	0x00000000
        /*0050*/ 	.short	0x0000
        /*0052*/ 	.short	0x0000
        /*0054*/ 	.byte	0x00, 0xf5, 0x21, 0x00


	//----- nvinfo : EIATTR_SPARSE_MMA_MASK
	.align		4
.L_81:
        /*0058*/ 	.byte	0x03, 0x50
        /*005a*/ 	.short	0x0000


	//----- nvinfo : EIATTR_MAXREG_COUNT
	.align		4
        /*005c*/ 	.byte	0x03, 0x1b
        /*005e*/ 	.short	0x00ff


	//----- nvinfo : EIATTR_MERCURY_ISA_VERSION
	.align		4
        /*0060*/ 	.byte	0x03, 0x5f
        /*0062*/ 	.short	0x0101


	//----- nvinfo : EIATTR_VRC_CTA_INIT_COUNT
	.align		4
        /*0064*/ 	.byte	0x02, 0x4a
	.zero		1
	.zero		1


	//----- nvinfo : EIATTR_EXIT_INSTR_OFFSETS
	.align		4
        /*0068*/ 	.byte	0x04, 0x1c
        /*006a*/ 	.short	(.L_83 - .L_82)


	//   ....[0]....
.L_82:
        /*006c*/ 	.word	0x00000090


	//   ....[1]....
        /*0070*/ 	.word	0x000000c0


	//   ....[2]....
        /*0074*/ 	.word	0x00000b50


	//   ....[3]....
        /*0078*/ 	.word	0x00001680


	//----- nvinfo : EIATTR_CRS_STACK_SIZE
	.align		4
.L_83:
        /*007c*/ 	.byte	0x04, 0x1e
        /*007e*/ 	.short	(.L_85 - .L_84)
.L_84:
        /*0080*/ 	.word	0x00000000


	//----- nvinfo : EIATTR_CBANK_PARAM_SIZE
	.align		4
.L_85:
        /*0084*/ 	.byte	0x03, 0x19
        /*0086*/ 	.short	0x0020


	//----- nvinfo : EIATTR_PARAM_CBANK
	.align		4
        /*0088*/ 	.byte	0x04, 0x0a
        /*008a*/ 	.short	(.L_87 - .L_86)
	.align		4
.L_86:
        /*008c*/ 	.word	index@(.nv.constant0.ui_single_series_f32)
        /*0090*/ 	.short	0x0380
        /*0092*/ 	.short	0x0020


	//----- nvinfo : EIATTR_SW_WAR
	.align		4
.L_87:
        /*0094*/ 	.byte	0x04, 0x36
        /*0096*/ 	.short	(.L_89 - .L_88)
.L_88:
        /*0098*/ 	.word	0x00000008
.L_89:


//--------------------- .nv.callgraph             --------------------------
	.section	.nv.callgraph,"",@"SHT_CUDA_CALLGRAPH"
	.align	4
	.sectionentsize	8
	.align		4
        /*0000*/ 	.word	0x00000000
	.align		4
        /*0004*/ 	.word	0xffffffff
	.align		4
        /*0008*/ 	.word	0x00000000
	.align		4
        /*000c*/ 	.word	0xfffffffe
	.align		4
        /*0010*/ 	.word	0x00000000
	.align		4
        /*0014*/ 	.word	0xfffffffd
	.align		4
        /*0018*/ 	.word	0x00000000
	.align		4
        /*001c*/ 	.word	0xfffffffc


//--------------------- .text.ui_many_series_one_param_time_major_f32 --------------------------
	.section	.text.ui_many_series_one_param_time_major_f32,"ax",@progbits
	.align	128
        .global         ui_many_series_one_param_time_major_f32
        .type           ui_many_series_one_param_time_major_f32,@function
        .size           ui_many_series_one_param_time_major_f32,(.L_x_83 - ui_many_series_one_param_time_major_f32)
        .other          ui_many_series_one_param_time_major_f32,@"STO_CUDA_ENTRY STV_DEFAULT"
ui_many_series_one_param_time_major_f32:
.text.ui_many_series_one_param_time_major_f32:
[----:B------:R-:W-:Y:S01]  /*0000*/  LDC R1, c[0x0][0x37c] ;  /* 0x0000df00ff017b82 */ /* 0x000fe20000000800 */
[----:B------:R-:W0:Y:S07]  /*0010*/  S2R R0, SR_TID.X ;  /* 0x0000000000007919 */ /* 0x000e2e0000002100 */
[----:B------:R-:W0:Y:S01]  /*0020*/  S2UR UR4, SR_CTAID.X ;  /* 0x00000000000479c3 */ /* 0x000e220000002500 */
[----:B------:R-:W1:Y:S07]  /*0030*/  LDCU UR12, c[0x0][0x398] ;  /* 0x00007300ff0c77ac */ /* 0x000e6e0008000800 */
[----:B------:R-:W0:Y:S08]  /*0040*/  LDC R9, c[0x0][0x360] ;  /* 0x0000d800ff097b82 */ /* 0x000e300000000800 */
[----:B------:R-:W1:Y:S01]  /*0050*/  LDC.64 R2, c[0x0][0x390] ;  /* 0x0000e400ff027b82 */ /* 0x000e620000000a00 */
[----:B0-----:R-:W-:Y:S01]  /*0060*/  IMAD R9, R9, UR4, R0 ;  /* 0x0000000409097c24 */ /* 0x001fe2000f8e0200 */
[----:B-1----:R-:W-:-:S04]  /*0070*/  VIMNMX R0, PT, PT, R3, UR12, PT ;  /* 0x0000000c03007c48 */ /* 0x002fc8000bfe0100 */
[----:B------:R-:W-:-:S04]  /*0080*/  ISETP.GE.AND P0, PT, R9, R2, PT ;  /* 0x000000020900720c */ /* 0x000fc80003f06270 */
[----:B------:R-:W-:-:S13]  /*0090*/  ISETP.LT.OR P0, PT, R0, 0x1, P0 ;  /* 0x000000010000780c */ /* 0x000fda0000701670 */
[----:B------:R-:W-:Y:S05]  /*00a0*/  @P0 EXIT ;  /* 0x000000000000094d */ /* 0x000fea0003800000 */
[----:B------:R-:W0:Y:S01]  /*00b0*/  LDC.64 R4, c[0x0][0x388] ;  /* 0x0000e200ff047b82 */ /* 0x000e220000000a00 */
[----:B------:R-:W1:Y:S01]  /*00c0*/  LDCU.64 UR8, c[0x0][0x358] ;  /* 0x00006b00ff0877ac */ /* 0x000e620008000a00 */
[----:B0-----:R-:W-:-:S06]  /*00d0*/  IMAD.WIDE R4, R9, 0x4, R4 ;  /* 0x0000000409047825 */ /* 0x001fcc00078e0204 */
[----:B-1----:R0:W5:Y:S01]  /*00e0*/  LDG.E.CONSTANT R4, desc[UR8][R4.64] ;  /* 0x0000000804047981 */ /* 0x002162000c1e9900 */
[----:B------:R-:W-:Y:S02]  /*00f0*/  UISETP.GE.U32.AND UP0, UPT, UR12, 0x8, UPT ;  /* 0x000000080c00788c */ /* 0x000fe4000bf06070 */
[----:B------:R-:W-:Y:S02]  /*0100*/  ULEA UR5, UR12, 0x7, 0x2 ;  /* 0x000000070c057891 */ /* 0x000fe4000f8e10ff */
[----:B------:R-:W-:Y:S01]  /*0110*/  ULOP3.LUT UR10, UR12, 0x7, URZ, 0xc0, !UPT ;  /* 0x000000070c0a7892 */ /* 0x000fe2000f8ec0ff */
[----:B------:R-:W-:Y:S01]  /*0120*/  UMOV UR4, URZ ;  /* 0x000000ff00047c82 */ /* 0x000fe20008000000 */
[----:B------:R-:W-:-:S03]  /*0130*/  ULOP3.LUT UR5, UR5, 0xfffffff8, URZ, 0xc0, !UPT ;  /* 0xfffffff805057892 */ /* 0x000fc6000f8ec0ff */
[----:B0-----:R-:W-:Y:S09]  /*0140*/  BRA.U !UP0, `(.L_x_0) ;  /* 0x0000000108787547 */ /* 0x001ff2000b800000 */
[----:B------:R-:W0:Y:S01]  /*0150*/  S2UR UR6, SR_CgaCtaId ;  /* 0x00000000000679c3 */ /* 0x000e220000008800 */
[----:B------:R-:W-:Y:S02]  /*0160*/  UMOV UR4, 0x400 ;  /* 0x0000040000047882 */ /* 0x000fe40000000000 */
[----:B0-----:R-:W-:-:S04]  /*0170*/  ULEA UR4, UR6, UR4, 0x18 ;  /* 0x0000000406047291 */ /* 0x001fc8000f8ec0ff */
[----:B------:R-:W-:Y:S02]  /*0180*/  UIADD3 UR6, UPT, UPT, UR5, UR4, URZ ;  /* 0x0000000405067290 */ /* 0x000fe4000fffe0ff */
[----:B------:R-:W-:Y:S02]  /*0190*/  ULOP3.LUT UR4, UR12, 0x7ffffff8, URZ, 0xc0, !UPT ;  /* 0x7ffffff80c047892 */ /* 0x000fe4000f8ec0ff */
[----:B------:R-:W-:Y:S02]  /*01a0*/  ULEA UR7, UR12, UR6, 0x3 ;  /* 0x000000060c077291 */ /* 0x000fe4000f8e18ff */
[----:B------:R-:W-:Y:S02]  /*01b0*/  UIADD3 UR11, UPT, UPT, -UR4, URZ, URZ ;  /* 0x000000ff040b7290 */ /* 0x000fe4000fffe1ff */
[----:B------:R-:W-:Y:S02]  /*01c0*/  UIADD3 UR6, UPT, UPT, UR6, 0x20, URZ ;  /* 0x0000002006067890 */ /* 0x000fe4000fffe0ff */
[----:B------:R-:W-:-:S12]  /*01d0*/  UIADD3 UR7, UPT, UPT, UR7, 0x3, URZ ;  /* 0x0000000307077890 */ /* 0x000fd8000fffe0ff */
.L_x_1:
[----:B------:R-:W-:Y:S01]  /*01e0*/  UIADD3 UR11, UPT, UPT, UR11, 0x8, URZ ;  /* 0x000000080b0b7890 */ /* 0x000fe2000fffe0ff */
[----:B------:R-:W-:Y:S03]  /*01f0*/  STS.64 [UR6+-0x20], RZ ;  /* 0xffffe0ffff007988 */ /* 0x000fe60008000a06 */
[----:B------:R-:W-:Y:S01]  /*0200*/  UISETP.NE.AND UP0, UPT, UR11, URZ, UPT ;  /* 0x000000ff0b00728c */ /* 0x000fe2000bf05270 */
[----:B------:R-:W-:Y:S04]  /*0210*/  STS.U8 [UR7+-0x3], RZ ;  /* 0xfffffdffff007988 */ /* 0x000fe80008000007 */
[----:B------:R-:W-:Y:S04]  /*0220*/  STS.64 [UR6+-0x18], RZ ;  /* 0xffffe8ffff007988 */ /* 0x000fe80008000a06 */
[----:B------:R-:W-:Y:S04]  /*0230*/  STS.U8 [UR7+-0x2], RZ ;  /* 0xfffffeffff007988 */ /* 0x000fe80008000007 */
[----:B------:R-:W-:Y:S04]  /*0240*/  STS.64 [UR6+-0x10], RZ ;  /* 0xfffff0ffff007988 */ /* 0x000fe80008000a06 */
[----:B------:R-:W-:Y:S04]  /*0250*/  STS.U8 [UR7+-0x1], RZ ;  /* 0xffffffffff007988 */ /* 0x000fe80008000007 */
[----:B------:R-:W-:Y:S04]  /*0260*/  STS.64 [UR6+-0x8], RZ ;  /* 0xfffff8ffff007988 */ /* 0x000fe80008000a06 */
[----:B------:R-:W-:Y:S04]  /*0270*/  STS.U8 [UR7], RZ ;  /* 0x000000ffff007988 */ /* 0x000fe80008000007 */
[----:B------:R-:W-:Y:S04]  /*0280*/  STS.64 [UR6], RZ ;  /* 0x000000ffff007988 */ /* 0x000fe80008000a06 */
[----:B------:R-:W-:Y:S04]  /*0290*/  STS.U8 [UR7+0x1], RZ ;  /* 0x000001ffff007988 */ /* 0x000fe80008000007 */
[----:B------:R-:W-:Y:S04]  /*02a0*/  STS.64 [UR6+0x8], RZ ;  /* 0x000008ffff007988 */ /* 0x000fe80008000a06 */
[----:B------:R-:W-:Y:S04]  /*02b0*/  STS.U8 [UR7+0x2], RZ ;  /* 0x000002ffff007988 */ /* 0x000fe80008000007 */
[----:B------:R-:W-:Y:S04]  /*02c0*/  STS.64 [UR6+0x10], RZ ;  /* 0x000010ffff007988 */ /* 0x000fe80008000a06 */
[----:B------:R-:W-:Y:S04]  /*02d0*/  STS.U8 [UR7+0x3], RZ ;  /* 0x000003ffff007988 */ /* 0x000fe80008000007 */
[----:B------:R-:W-:Y:S01]  /*02e0*/  STS.64 [UR6+0x18], RZ ;  /* 0x000018ffff007988 */ /* 0x000fe20008000a06 */
[----:B------:R-:W-:-:S03]  /*02f0*/  UIADD3 UR6, UPT, UPT, UR6, 0x40, URZ ;  /* 0x0000004006067890 */ /* 0x000fc6000fffe0ff */
[----:B------:R-:W-:Y:S01]  /*0300*/  STS.U8 [UR7+0x4], RZ ;  /* 0x000004ffff007988 */ /* 0x000fe20008000007 */
[----:B------:R-:W-:Y:S01]  /*0310*/  UIADD3 UR7, UPT, UPT, UR7, 0x8, URZ ;  /* 0x0000000807077890 */ /* 0x000fe2000fffe0ff */
[----:B------:R-:W-:Y:S11]  /*0320*/  BRA.U UP0, `(.L_x_1) ;  /* 0xfffffffd00ac7547 */ /* 0x000ff6000b83ffff */
.L_x_0:
[----:B------:R-:W0:Y:S01]  /*0330*/  S2UR UR7, SR_CgaCtaId ;  /* 0x00000000000779c3 */ /* 0x000e220000008800 */
[----:B------:R-:W-:Y:S01]  /*0340*/  UISETP.NE.AND UP0, UPT, UR10, URZ, UPT ;  /* 0x000000ff0a00728c */ /* 0x000fe2000bf05270 */
[----:B-----5:R-:W-:Y:S01]  /*0350*/  VIMNMX R7, PT, PT, RZ, R4, !PT ;  /* 0x00000004ff077248 */ /* 0x020fe20007fe0100 */
[----:B------:R-:W-:Y:S01]  /*0360*/  IMAD.U32 R8, RZ, RZ, UR12 ;  /* 0x0000000cff087e24 */ /* 0x000fe2000f8e00ff */
[----:B------:R-:W-:-:S03]  /*0370*/  UMOV UR6, 0x400 ;  /* 0x0000040000067882 */ /* 0x000fc60000000000 */
[----:B------:R-:W-:-:S04]  /*0380*/  IMAD R8, R8, 0x2, R7 ;  /* 0x0000000208087824 */ /* 0x000fc800078e0207 */
[----:B------:R-:W-:Y:S01]  /*0390*/  VIADD R8, R8, 0xfffffffe ;  /* 0xfffffffe08087836 */ /* 0x000fe20000000000 */
[----:B0-----:R-:W-:-:S04]  /*03a0*/  ULEA UR6, UR7, UR6, 0x18 ;  /* 0x0000000607067291 */ /* 0x001fc8000f8ec0ff */
[----:B------:R-:W-:-:S04]  /*03b0*/  UIADD3 UR6, UPT, UPT, UR5, UR6, URZ ;  /* 0x0000000605067290 */ /* 0x000fc8000fffe0ff */
[----:B------:R-:W-:Y:S01]  /*03c0*/  ULEA UR11, UR12, UR6, 0x3 ;  /* 0x000000060c0b7291 */ /* 0x000fe2000f8e18ff */
[----:B------:R-:W-:Y:S11]  /*03d0*/  BRA.U !UP0, `(.L_x_2) ;  /* 0x0000000108807547 */ /* 0x000ff6000b800000 */
[----:B------:R-:W-:Y:S02]  /*03e0*/  UISETP.GE.U32.AND UP0, UPT, UR10, 0x4, UPT ;  /* 0x000000040a00788c */ /* 0x000fe4000bf06070 */
[----:B------:R-:W-:-:S04]  /*03f0*/  ULOP3.LUT UR5, UR12, 0x3, URZ, 0xc0, !UPT ;  /* 0x000000030c057892 */ /* 0x000fc8000f8ec0ff */
[----:B------:R-:W-:-:S03]  /*0400*/  UISETP.NE.AND UP1, UPT, UR5, URZ, UPT ;  /* 0x000000ff0500728c */ /* 0x000fc6000bf25270 */
[----:B------:R-:W-:Y:S08]  /*0410*/  BRA.U !UP0, `(.L_x_3) ;  /* 0x00000001082c7547 */ /* 0x000ff0000b800000 */
[----:B------:R-:W-:Y:S01]  /*0420*/  ULEA UR7, UR4, UR6, 0x3 ;  /* 0x0000000604077291 */ /* 0x000fe2000f8e18ff */
[----:B------:R-:W-:-:S08]  /*0430*/  IMAD.U32 R0, RZ, RZ, UR11 ;  /* 0x0000000bff007e24 */ /* 0x000fd0000f8e00ff */
[----:B------:R-:W-:Y:S04]  /*0440*/  STS.64 [UR7], RZ ;  /* 0x000000ffff007988 */ /* 0x000fe80008000a07 */
[----:B------:R0:W-:Y:S04]  /*0450*/  STS.U8 [R0+UR4], RZ ;  /* 0x000000ff00007988 */ /* 0x0001e80008000004 */
[----:B------:R-:W-:Y:S04]  /*0460*/  STS.64 [UR7+0x8], RZ ;  /* 0x000008ffff007988 */ /* 0x000fe80008000a07 */
[----:B------:R0:W-:Y:S04]  /*0470*/  STS.U8 [R0+UR4+0x1], RZ ;  /* 0x000001ff00007988 */ /* 0x0001e80008000004 */
[----:B------:R-:W-:Y:S04]  /*0480*/  STS.64 [UR7+0x10], RZ ;  /* 0x000010ffff007988 */ /* 0x000fe80008000a07 */
[----:B------:R0:W-:Y:S04]  /*0490*/  STS.U8 [R0+UR4+0x2], RZ ;  /* 0x000002ff00007988 */ /* 0x0001e80008000004 */
[----:B------:R-:W-:Y:S04]  /*04a0*/  STS.64 [UR7+0x18], RZ ;  /* 0x000018ffff007988 */ /* 0x000fe80008000a07 */
[----:B------:R0:W-:Y:S01]  /*04b0*/  STS.U8 [R0+UR4+0x3], RZ ;  /* 0x000003ff00007988 */ /* 0x0001e20008000004 */
[----:B------:R-:W-:-:S12]  /*04c0*/  UIADD3 UR4, UPT, UPT, UR4, 0x4, URZ ;  /* 0x0000000404047890 */ /* 0x000fd8000fffe0ff */
.L_x_3:
[----:B------:R-:W-:Y:S05]  /*04d0*/  BRA.U !UP1, `(.L_x_2) ;  /* 0x0000000109407547 */ /* 0x000fea000b800000 */
[----:B------:R-:W-:Y:S02]  /*04e0*/  UISETP.NE.AND UP0, UPT, UR5, 0x1, UPT ;  /* 0x000000010500788c */ /* 0x000fe4000bf05270 */
[----:B------:R-:W-:-:S04]  /*04f0*/  ULOP3.LUT UR7, UR12, 0x1, URZ, 0xc0, !UPT ;  /* 0x000000010c077892 */ /* 0x000fc8000f8ec0ff */
[----:B------:R-:W-:-:S06]  /*0500*/  UISETP.NE.U32.AND UP1, UPT, UR7, 0x1, UPT ;  /* 0x000000010700788c */ /* 0x000fcc000bf25070 */
[----:B------:R-:W-:Y:S01]  /*0510*/  PLOP3.LUT P0, PT, PT, PT, UP1, 0x80, 0x8 ;  /* 0x000000000008781c */ /* 0x000fe20003f0f018 */
[----:B------:R-:W-:-:S12]  /*0520*/  BRA.U !UP0, `(.L_x_4) ;  /* 0x00000001081c7547 */ /* 0x000fd8000b800000 */
[----:B------:R-:W-:Y:S01]  /*0530*/  ULEA UR5, UR4, UR6, 0x3 ;  /* 0x0000000604057291 */ /* 0x000fe2000f8e18ff */
[----:B0-----:R-:W-:-:S08]  /*0540*/  IMAD.U32 R0, RZ, RZ, UR11 ;  /* 0x0000000bff007e24 */ /* 0x001fd0000f8e00ff */
[----:B------:R-:W-:Y:S04]  /*0550*/  STS.64 [UR5], RZ ;  /* 0x000000ffff007988 */ /* 0x000fe80008000a05 */
[----:B------:R1:W-:Y:S04]  /*0560*/  STS.U8 [R0+UR4], RZ ;  /* 0x000000ff00007988 */ /* 0x0003e80008000004 */
[----:B------:R-:W-:Y:S04]  /*0570*/  STS.64 [UR5+0x8], RZ ;  /* 0x000008ffff007988 */ /* 0x000fe80008000a05 */
[----:B------:R1:W-:Y:S01]  /*0580*/  STS.U8 [R0+UR4+0x1], RZ ;  /* 0x000001ff00007988 */ /* 0x0003e20008000004 */
[----:B------:R-:W-:-:S12]  /*0590*/  UIADD3 UR4, UPT, UPT, UR4, 0x2, URZ ;  /* 0x0000000204047890 */ /* 0x000fd8000fffe0ff */
.L_x_4:
[----:B------:R-:W-:Y:S02]  /*05a0*/  @!UP1 ULEA UR5, UR4, UR6, 0x3 ;  /* 0x0000000604059291 */ /* 0x000fe4000f8e18ff */
[----:B01----:R-:W-:-:S07]  /*05b0*/  IMAD.U32 R0, RZ, RZ, UR4 ;  /* 0x00000004ff007e24 */ /* 0x003fce000f8e00ff */
[----:B------:R-:W-:Y:S04]  /*05c0*/  @!P0 STS.64 [UR5], RZ ;  /* 0x000000ffff008988 */ /* 0x000fe80008000a05 */
[----:B------:R1:W-:Y:S02]  /*05d0*/  @!P0 STS.U8 [R0+UR11], RZ ;  /* 0x000000ff00008988 */ /* 0x0003e4000800000b */
.L_x_2:
[----:B------:R-:W-:Y:S01]  /*05e0*/  ISETP.GE.AND P0, PT, R8, 0x1, PT ;  /* 0x000000010800780c */ /* 0x000fe20003f06270 */
[----:B------:R-:W-:-:S12]  /*05f0*/  BSSY.RECONVERGENT B0, `(.L_x_5) ;  /* 0x0000047000007945 */ /* 0x000fd80003800200 */
[----:B------:R-:W-:Y:S05]  /*0600*/  @!P0 BRA `(.L_x_6) ;  /* 0x0000000400148947 */ /* 0x000fea0003800000 */
[----:B------:R-:W-:Y:S01]  /*0610*/  VIMNMX.U32 R4, PT, PT, R8, R3, PT ;  /* 0x0000000308047248 */ /* 0x000fe20003fe0000 */
[----:B------:R-:W-:Y:S01]  /*0620*/  BSSY.RECONVERGENT B1, `(.L_x_7) ;  /* 0x000001f000017945 */ /* 0x000fe20003800200 */
[----:B01----:R-:W-:Y:S02]  /*0630*/  IMAD.MOV.U32 R0, RZ, RZ, RZ ;  /* 0x000000ffff007224 */ /* 0x003fe400078e00ff */
[C---:B------:R-:W-:Y:S02]  /*0640*/  ISETP.GE.U32.AND P0, PT, R4.reuse, 0x8, PT ;  /* 0x000000080400780c */ /* 0x040fe40003f06070 */
[----:B------:R-:W-:-:S04]  /*0650*/  LOP3.LUT R6, R4, 0x7, RZ, 0xc0, !PT ;  /* 0x0000000704067812 */ /* 0x000fc800078ec0ff */
[----:B------:R-:W-:-:S07]  /*0660*/  ISETP.NE.AND P1, PT, R6, RZ, PT ;  /* 0x000000ff0600720c */ /* 0x000fce0003f25270 */
[----:B------:R-:W-:Y:S06]  /*0670*/  @!P0 BRA `(.L_x_8) ;  /* 0x0000000000648947 */ /* 0x000fec0003800000 */
[----:B------:R-:W0:Y:S01]  /*0680*/  LDC.64 R10, c[0x0][0x3a0] ;  /* 0x0000e800ff0a7b82 */ /* 0x000e220000000a00 */
[----:B------:R-:W-:Y:S01]  /*0690*/  LOP3.LUT R0, R4, 0x7ffffff8, RZ, 0xc0, !PT ;  /* 0x7ffffff804007812 */ /* 0x000fe200078ec0ff */
[----:B------:R-:W-:-:S04]  /*06a0*/  IMAD.MOV.U32 R29, RZ, RZ, R9 ;  /* 0x000000ffff1d7224 */ /* 0x000fc800078e0009 */
[----:B------:R-:W-:-:S07]  /*06b0*/  IMAD.MOV R5, RZ, RZ, -R0 ;  /* 0x000000ffff057224 */ /* 0x000fce00078e0a00 */
.L_x_9:
[----:B01----:R-:W-:-:S04]  /*06c0*/  IMAD.WIDE R20, R29, 0x4, R10 ;  /* 0x000000041d147825 */ /* 0x003fc800078e020a */
[----:B------:R-:W-:Y:S02]  /*06d0*/  IMAD.MOV.U32 R31, RZ, RZ, 0x7fffffff ;  /* 0x7fffffffff1f7424 */ /* 0x000fe400078e00ff */
[----:B------:R-:W-:-:S03]  /*06e0*/  IMAD.WIDE R22, R2, 0x4, R20 ;  /* 0x0000000402167825 */ /* 0x000fc600078e0214 */
[----:B------:R1:W-:Y:S01]  /*06f0*/  STG.E desc[UR8][R20.64], R31 ;  /* 0x0000001f14007986 */ /* 0x0003e2000c101908 */
[----:B------:R-:W-:Y:S02]  /*0700*/  VIADD R5, R5, 0x8 ;  /* 0x0000000805057836 */ /* 0x000fe40000000000 */
[C---:B------:R-:W-:Y:S01]  /*0710*/  IMAD.WIDE R24, R2.reuse, 0x4, R22 ;  /* 0x0000000402187825 */ /* 0x040fe200078e0216 */
[----:B------:R1:W-:Y:S02]  /*0720*/  STG.E desc[UR8][R22.64], R31 ;  /* 0x0000001f16007986 */ /* 0x0003e4000c101908 */
[----:B------:R-:W-:Y:S01]  /*0730*/  ISETP.NE.AND P0, PT, R5, RZ, PT ;  /* 0x000000ff0500720c */ /* 0x000fe20003f05270 */
[C---:B------:R-:W-:Y:S01]  /*0740*/  IMAD R29, R2.reuse, 0x8, R29 ;  /* 0x00000008021d7824 */ /* 0x040fe200078e021d */
[----:B------:R1:W-:Y:S01]  /*0750*/  STG.E desc[UR8][R24.64], R31 ;  /* 0x0000001f18007986 */ /* 0x0003e2000c101908 */
[----:B------:R-:W-:-:S05]  /*0760*/  IMAD.WIDE R12, R2, 0x4, R24 ;  /* 0x00000004020c7825 */ /* 0x000fca00078e0218 */
        /* <DEDUP_REMOVED lines=9> */
[----:B------:R-:W-:Y:S05]  /*0800*/  @P0 BRA `(.L_x_9) ;  /* 0xfffffffc00ac0947 */ /* 0x000fea000383ffff */
.L_x_8:
[----:B------:R-:W-:Y:S05]  /*0810*/  BSYNC.RECONVERGENT B1 ;  /* 0x0000000000017941 */ /* 0x000fea0003800200 */
.L_x_7:
[----:B------:R-:W-:Y:S05]  /*0820*/  @!P1 BRA `(.L_x_6) ;  /* 0x00000000008c9947 */ /* 0x000fea0003800000 */
[----:B------:R-:W-:Y:S01]  /*0830*/  ISETP.GE.U32.AND P0, PT, R6, 0x4, PT ;  /* 0x000000040600780c */ /* 0x000fe20003f06070 */
[----:B------:R-:W-:Y:S01]  /*0840*/  BSSY.RECONVERGENT B1, `(.L_x_10) ;  /* 0x0000010000017945 */ /* 0x000fe20003800200 */
[----:B-1----:R-:W-:-:S04]  /*0850*/  LOP3.LUT R18, R4, 0x3, RZ, 0xc0, !PT ;  /* 0x0000000304127812 */ /* 0x002fc800078ec0ff */
[----:B------:R-:W-:-:S07]  /*0860*/  ISETP.NE.AND P1, PT, R18, RZ, PT ;  /* 0x000000ff1200720c */ /* 0x000fce0003f25270 */
[----:B------:R-:W-:Y:S06]  /*0870*/  @!P0 BRA `(.L_x_11) ;  /* 0x0000000000308947 */ /* 0x000fec0003800000 */
[----:B------:R-:W0:Y:S01]  /*0880*/  LDC.64 R10, c[0x0][0x3a0] ;  /* 0x0000e800ff0a7b82 */ /* 0x000e220000000a00 */
[C---:B------:R-:W-:Y:S02]  /*0890*/  IMAD R5, R0.reuse, R2, R9 ;  /* 0x0000000200057224 */ /* 0x040fe400078e0209 */
[----:B------:R-:W-:Y:S02]  /*08a0*/  VIADD R0, R0, 0x4 ;  /* 0x0000000400007836 */ /* 0x000fe40000000000 */
[----:B0-----:R-:W-:-:S04]  /*08b0*/  IMAD.WIDE R10, R5, 0x4, R10 ;  /* 0x00000004050a7825 */ /* 0x001fc800078e020a */
[----:B------:R-:W-:Y:S02]  /*08c0*/  IMAD.MOV.U32 R5, RZ, RZ, 0x7fffffff ;  /* 0x7fffffffff057424 */ /* 0x000fe400078e00ff */
[----:B------:R-:W-:-:S03]  /*08d0*/  IMAD.WIDE R12, R2, 0x4, R10 ;  /* 0x00000004020c7825 */ /* 0x000fc600078e020a */
[----:B------:R0:W-:Y:S01]  /*08e0*/  STG.E desc[UR8][R10.64], R5 ;  /* 0x000000050a007986 */ /* 0x0001e2000c101908 */
[----:B------:R-:W-:-:S03]  /*08f0*/  IMAD.WIDE R14, R2, 0x4, R12 ;  /* 0x00000004020e7825 */ /* 0x000fc600078e020c */
[----:B------:R0:W-:Y:S04]  /*0900*/  STG.E desc[UR8][R12.64], R5 ;  /* 0x000000050c007986 */ /* 0x0001e8000c101908 */
[----:B------:R0:W-:Y:S01]  /*0910*/  STG.E desc[UR8][R14.64], R5 ;  /* 0x000000050e007986 */ /* 0x0001e2000c101908 */
[----:B------:R-:W-:-:S05]  /*0920*/  IMAD.WIDE R16, R2, 0x4, R14 ;  /* 0x0000000402107825 */ /* 0x000fca00078e020e */
[----:B------:R0:W-:Y:S02]  /*0930*/  STG.E desc[UR8][R16.64], R5 ;  /* 0x0000000510007986 */ /* 0x0001e4000c101908 */
.L_x_11:
[----:B------:R-:W-:Y:S05]  /*0940*/  BSYNC.RECONVERGENT B1 ;  /* 0x0000000000017941 */ /* 0x000fea0003800200 */
.L_x_10:
[----:B------:R-:W-:Y:S05]  /*0950*/  @!P1 BRA `(.L_x_6) ;  /* 0x0000000000409947 */ /* 0x000fea0003800000 */
[----:B------:R-:W-:Y:S02]  /*0960*/  ISETP.NE.AND P0, PT, R18, 0x1, PT ;  /* 0x000000011200780c */ /* 0x000fe40003f05270 */
[----:B------:R-:W-:-:S04]  /*0970*/  LOP3.LUT R4, R4, 0x1, RZ, 0xc0, !PT ;  /* 0x0000000104047812 */ /* 0x000fc800078ec0ff */
[----:B------:R-:W-:-:S07]  /*0980*/  ISETP.NE.U32.AND P1, PT, R4, 0x1, PT ;  /* 0x000000010400780c */ /* 0x000fce0003f25070 */
[----:B0-----:R-:W0:Y:S01]  /*0990*/  @P0 LDC.64 R4, c[0x0][0x3a0] ;  /* 0x0000e800ff040b82 */ /* 0x001e220000000a00 */
[C---:B------:R-:W-:Y:S01]  /*09a0*/  @P0 IMAD R11, R0.reuse, R2, R9 ;  /* 0x00000002000b0224 */ /* 0x040fe200078e0209 */
[----:B------:R-:W-:Y:S01]  /*09b0*/  @P0 MOV R17, 0x7fffffff ;  /* 0x7fffffff00110802 */ /* 0x000fe20000000f00 */
[----:B------:R-:W-:-:S05]  /*09c0*/  @P0 VIADD R0, R0, 0x2 ;  /* 0x0000000200000836 */ /* 0x000fca0000000000 */
[----:B------:R-:W1:Y:S01]  /*09d0*/  @!P1 LDC.64 R14, c[0x0][0x3a0] ;  /* 0x0000e800ff0e9b82 */ /* 0x000e620000000a00 */
[----:B0-----:R-:W-:-:S04]  /*09e0*/  @P0 IMAD.WIDE R10, R11, 0x4, R4 ;  /* 0x000000040b0a0825 */ /* 0x001fc800078e0204 */
[----:B------:R-:W-:Y:S01]  /*09f0*/  @!P1 IMAD R5, R0, R2, R9 ;  /* 0x0000000200059224 */ /* 0x000fe200078e0209 */
[----:B------:R2:W-:Y:S01]  /*0a00*/  @P0 STG.E desc[UR8][R10.64], R17 ;  /* 0x000000110a000986 */ /* 0x0005e2000c101908 */
[----:B------:R-:W-:-:S04]  /*0a10*/  @P0 IMAD.WIDE R12, R2, 0x4, R10 ;  /* 0x00000004020c0825 */ /* 0x000fc800078e020a */
[----:B-1----:R-:W-:Y:S01]  /*0a20*/  @!P1 IMAD.WIDE R4, R5, 0x4, R14 ;  /* 0x0000000405049825 */ /* 0x002fe200078e020e */
[----:B------:R2:W-:Y:S03]  /*0a30*/  @P0 STG.E desc[UR8][R12.64], R17 ;  /* 0x000000110c000986 */ /* 0x0005e6000c101908 */
[----:B------:R-:W-:-:S05]  /*0a40*/  @!P1 IMAD.MOV.U32 R15, RZ, RZ, 0x7fffffff ;  /* 0x7fffffffff0f9424 */ /* 0x000fca00078e00ff */
[----:B------:R2:W-:Y:S02]  /*0a50*/  @!P1 STG.E desc[UR8][R4.64], R15 ;  /* 0x0000000f04009986 */ /* 0x0005e4000c101908 */
.L_x_6:
[----:B------:R-:W-:Y:S05]  /*0a60*/  BSYNC.RECONVERGENT B0 ;  /* 0x0000000000007941 */ /* 0x000fea0003800200 */
.L_x_5:
[----:B------:R-:W-:-:S13]  /*0a70*/  ISETP.GE.U32.AND P0, PT, R7, R3, PT ;  /* 0x000000030700720c */ /* 0x000fda0003f06070 */
[----:B------:R-:W-:Y:S05]  /*0a80*/  @P0 EXIT ;  /* 0x000000000000094d */ /* 0x000fea0003800000 */
[----:B0-2---:R-:W0:Y:S01]  /*0a90*/  I2F.F64.U32 R10, UR12 ;  /* 0x0000000c000a7d12 */ /* 0x005e220008201800 */
[----:B------:R-:W-:Y:S01]  /*0aa0*/  VIADD R6, R7, UR12 ;  /* 0x0000000c07067c36 */ /* 0x000fe20008000000 */
[----:B------:R-:W-:Y:S01]  /*0ab0*/  CS2R R4, SRZ ;  /* 0x0000000000047805 */ /* 0x000fe2000001ff00 */
[----:B-1----:R-:W-:Y:S01]  /*0ac0*/  IMAD.MOV.U32 R31, RZ, RZ, RZ ;  /* 0x000000ffff1f7224 */ /* 0x002fe200078e00ff */
[----:B------:R-:W-:Y:S02]  /*0ad0*/  CS2R R2, SRZ ;  /* 0x0000000000027805 */ /* 0x000fe4000001ff00 */
[----:B------:R-:W-:Y:S01]  /*0ae0*/  CS2R R12, SRZ ;  /* 0x00000000000c7805 */ /* 0x000fe2000001ff00 */
[----:B------:R-:W1:Y:S06]  /*0af0*/  LDCU UR7, c[0x0][0x398] ;  /* 0x00007300ff0777ac */ /* 0x000e6c0008000800 */
.L_x_33:
[----:B--2---:R-:W2:Y:S01]  /*0b00*/  LDCU UR4, c[0x0][0x394] ;  /* 0x00007280ff0477ac */ /* 0x004ea20008000800 */
[----:B------:R-:W-:Y:S01]  /*0b10*/  ISETP.NE.AND P0, PT, R4, RZ, PT ;  /* 0x000000ff0400720c */ /* 0x000fe20003f05270 */
[----:B------:R-:W-:Y:S01]  /*0b20*/  IMAD.MOV.U32 R33, RZ, RZ, R7 ;  /* 0x000000ffff217224 */ /* 0x000fe200078e0007 */
[----:B------:R-:W-:Y:S01]  /*0b30*/  BSSY.RECONVERGENT B0, `(.L_x_12) ;  /* 0x0000018000007945 */ /* 0x000fe20003800200 */
[----:B------:R-:W-:Y:S02]  /*0b40*/  VIADD R7, R7, 0x1 ;  /* 0x0000000107077836 */ /* 0x000fe40000000000 */
[----:B------:R-:W-:-:S03]  /*0b50*/  IMAD.MOV.U32 R19, RZ, RZ, RZ ;  /* 0x000000ffff137224 */ /* 0x000fc600078e00ff */
[----:B--2---:R-:W-:-:S05]  /*0b60*/  ISETP.NE.AND P3, PT, R7, UR4, PT ;  /* 0x0000000407007c0c */ /* 0x004fca000bf65270 */
[----:B-1----:R-:W-:Y:S08]  /*0b70*/  @!P0 BRA `(.L_x_13) ;  /* 0x00000000004c8947 */ /* 0x002ff00003800000 */
[----:B------:R-:W2:Y:S01]  /*0b80*/  S2R R15, SR_CgaCtaId ;  /* 0x00000000000f7919 */ /* 0x000ea20000008800 */
[----:B------:R-:W3:Y:S01]  /*0b90*/  LDCU UR4, c[0x0][0x398] ;  /* 0x00007300ff0477ac */ /* 0x000ee20008000800 */
[----:B------:R-:W-:Y:S01]  /*0ba0*/  MOV R14, 0x400 ;  /* 0x00000400000e7802 */ /* 0x000fe20000000f00 */
[C---:B---3--:R-:W-:Y:S01]  /*0bb0*/  VIADD R0, R7.reuse, -UR4 ;  /* 0x8000000407007c36 */ /* 0x048fe20008000000 */
[----:B------:R-:W-:Y:S02]  /*0bc0*/  ISETP.GE.AND P0, PT, R7, UR4, PT ;  /* 0x0000000407007c0c */ /* 0x000fe4000bf06270 */
[----:B--2---:R-:W-:Y:S02]  /*0bd0*/  LEA R17, R15, R14, 0x18 ;  /* 0x0000000e0f117211 */ /* 0x004fe400078ec0ff */
[----:B------:R-:W-:-:S09]  /*0be0*/  SEL R15, R0, RZ, P0 ;  /* 0x000000ff000f7207 */ /* 0x000fd20000000000 */
.L_x_14:
[----:B------:R-:W-:Y:S02]  /*0bf0*/  IMAD R0, R2, 0x4, R17 ;  /* 0x0000000402007824 */ /* 0x000fe400078e0211 */
[----:B------:R-:W-:-:S04]  /*0c00*/  IMAD.MOV.U32 R19, RZ, RZ, R4 ;  /* 0x000000ffff137224 */ /* 0x000fc800078e0004 */
[----:B------:R-:W2:Y:S02]  /*0c10*/  LDS R0, [R0] ;  /* 0x0000000000007984 */ /* 0x000ea40000000800 */
[----:B--2---:R-:W-:-:S13]  /*0c20*/  ISETP.GE.AND P0, PT, R0, R15, PT ;  /* 0x0000000f0000720c */ /* 0x004fda0003f06270 */
[----:B------:R-:W-:Y:S05]  /*0c30*/  @P0 BRA `(.L_x_13) ;  /* 0x00000000001c0947 */ /* 0x000fea0003800000 */
[----:B------:R-:W-:Y:S02]  /*0c40*/  VIADD R4, R4, 0xffffffff ;  /* 0xffffffff04047836 */ /* 0x000fe40000000000 */
[----:B------:R-:W-:-:S03]  /*0c50*/  VIADD R2, R2, 0x1 ;  /* 0x0000000102027836 */ /* 0x000fc60000000000 */
[----:B------:R-:W-:Y:S02]  /*0c60*/  ISETP.NE.AND P1, PT, R4, RZ, PT ;  /* 0x000000ff0400720c */ /* 0x000fe40003f25270 */
[----:B-1----:R-:W-:-:S04]  /*0c70*/  ISETP.NE.AND P0, PT, R2, UR7, PT ;  /* 0x0000000702007c0c */ /* 0x002fc8000bf05270 */
[----:B------:R-:W-:-:S07]  /*0c80*/  SEL R2, R2, RZ, P0 ;  /* 0x000000ff02027207 */ /* 0x000fce0000000000 */
[----:B------:R-:W-:Y:S05]  /*0c90*/  @P1 BRA `(.L_x_14) ;  /* 0xfffffffc00d41947 */ /* 0x000fea000383ffff */
[----:B------:R-:W-:-:S07]  /*0ca0*/  IMAD.MOV.U32 R19, RZ, RZ, RZ ;  /* 0x000000ffff137224 */ /* 0x000fce00078e00ff */
.L_x_13:
[----:B-1----:R-:W-:Y:S05]  /*0cb0*/  BSYNC.RECONVERGENT B0 ;  /* 0x0000000000007941 */ /* 0x002fea0003800200 */
.L_x_12:
[----:B------:R-:W1:Y:S01]  /*0cc0*/  LDCU UR4, c[0x0][0x390] ;  /* 0x00007200ff0477ac */ /* 0x000e620008000800 */
[----:B------:R-:W2:Y:S01]  /*0cd0*/  LDCU.64 UR12, c[0x0][0x380] ;  /* 0x00007000ff0c77ac */ /* 0x000ea20008000a00 */
[----:B-1----:R-:W-:Y:S01]  /*0ce0*/  IMAD.U32 R18, RZ, RZ, UR4 ;  /* 0x00000004ff127e24 */ /* 0x002fe2000f8e00ff */
[----:B--2---:R-:W-:Y:S01]  /*0cf0*/  MOV R14, UR12 ;  /* 0x0000000c000e7c02 */ /* 0x004fe20008000f00 */
[----:B------:R-:W-:Y:S02]  /*0d00*/  IMAD.U32 R15, RZ, RZ, UR13 ;  /* 0x0000000dff0f7e24 */ /* 0x000fe4000f8e00ff */
[----:B------:R-:W-:-:S04]  /*0d10*/  IMAD R0, R33, R18, R9 ;  /* 0x0000001221007224 */ /* 0x000fc800078e0209 */
[----:B------:R-:W-:-:S06]  /*0d20*/  IMAD.WIDE R20, R0, 0x4, R14 ;  /* 0x0000000400147825 */ /* 0x000fcc00078e020e */
[----:B------:R-:W2:Y:S01]  /*0d30*/  LDG.E.CONSTANT R20, desc[UR8][R20.64] ;  /* 0x0000000814147981 */ /* 0x000ea2000c1e9900 */
[----:B------:R-:W-:Y:S01]  /*0d40*/  BSSY.RECONVERGENT B0, `(.L_x_15) ;  /* 0x0000029000007945 */ /* 0x000fe20003800200 */
[----:B--2---:R-:W-:-:S13]  /*0d50*/  FSETP.NE.AND P1, PT, |R20|, +INF , PT ;  /* 0x7f8000001400780b */ /* 0x004fda0003f25200 */
[----:B------:R-:W-:Y:S05]  /*0d60*/  @!P1 BRA `(.L_x_16) ;  /* 0x0000000000989947 */ /* 0x000fea0003800000 */
[----:B------:R-:W-:Y:S01]  /*0d70*/  ISETP.NE.AND P0, PT, R19, RZ, PT ;  /* 0x000000ff1300720c */ /* 0x000fe20003f05270 */
[----:B------:R-:W-:Y:S01]  /*0d80*/  BSSY.RECONVERGENT B1, `(.L_x_17) ;  /* 0x000001a000017945 */ /* 0x000fe20003800200 */
[----:B------:R-:W-:-:S11]  /*0d90*/  IMAD.MOV.U32 R4, RZ, RZ, 0x1 ;  /* 0x00000001ff047424 */ /* 0x000fd600078e00ff */
[----:B------:R-:W-:Y:S05]  /*0da0*/  @!P0 BRA `(.L_x_18) ;  /* 0x00000000005c8947 */ /* 0x000fea0003800000 */
[----:B------:R-:W1:Y:S01]  /*0db0*/  S2R R17, SR_CgaCtaId ;  /* 0x0000000000117919 */ /* 0x000e620000008800 */
[----:B------:R-:W2:Y:S01]  /*0dc0*/  LDC R24, c[0x0][0x398] ;  /* 0x0000e600ff187b82 */ /* 0x000ea20000000800 */
[----:B------:R-:W-:Y:S01]  /*0dd0*/  MOV R4, 0x400 ;  /* 0x0000040000047802 */ /* 0x000fe20000000f00 */
[----:B------:R-:W-:Y:S06]  /*0de0*/  BSSY.RECONVERGENT B2, `(.L_x_19) ;  /* 0x0000012000027945 */ /* 0x000fec0003800200 */
[----:B------:R-:W3:Y:S08]  /*0df0*/  LDC R18, c[0x0][0x390] ;  /* 0x0000e400ff127b82 */ /* 0x000ef00000000800 */
[----:B------:R-:W4:Y:S01]  /*0e00*/  LDC.64 R14, c[0x0][0x380] ;  /* 0x0000e000ff0e7b82 */ /* 0x000f220000000a00 */
[----:B-1----:R-:W-:-:S07]  /*0e10*/  LEA R22, R17, R4, 0x18 ;  /* 0x0000000411167211 */ /* 0x002fce00078ec0ff */
.L_x_21:
[----:B------:R-:W-:-:S04]  /*0e20*/  ISETP.NE.AND P0, PT, R3, RZ, PT ;  /* 0x000000ff0300720c */ /* 0x000fc80003f05270 */
[----:B--2---:R-:W-:-:S05]  /*0e30*/  SEL R21, R3, R24, P0 ;  /* 0x0000001803157207 */ /* 0x004fca0000000000 */
[----:B------:R-:W-:-:S06]  /*0e40*/  IMAD R4, R21, 0x4, R22 ;  /* 0x0000000415047824 */ /* 0x000fcc00078e0216 */
[----:B------:R-:W3:Y:S02]  /*0e50*/  LDS R4, [R4+-0x4] ;  /* 0xfffffc0004047984 */ /* 0x000ee40000000800 */
[----:B---3--:R-:W-:-:S04]  /*0e60*/  IMAD R17, R4, R18, R9 ;  /* 0x0000001204117224 */ /* 0x008fc800078e0209 */
[----:B----4-:R-:W-:-:S06]  /*0e70*/  IMAD.WIDE R16, R17, 0x4, R14 ;  /* 0x0000000411107825 */ /* 0x010fcc00078e020e */
[----:B------:R-:W2:Y:S02]  /*0e80*/  LDG.E.CONSTANT R17, desc[UR8][R16.64] ;  /* 0x0000000810117981 */ /* 0x000ea4000c1e9900 */
[----:B--2---:R-:W-:-:S13]  /*0e90*/  FSETP.GTU.AND P0, PT, R17, R20, PT ;  /* 0x000000141100720b */ /* 0x004fda0003f0c000 */
[----:B------:R-:W-:Y:S05]  /*0ea0*/  @P0 BRA `(.L_x_20) ;  /* 0x0000000000140947 */ /* 0x000fea0003800000 */
[----:B------:R-:W-:Y:S02]  /*0eb0*/  VIADD R19, R19, 0xffffffff ;  /* 0xffffffff13137836 */ /* 0x000fe40000000000 */
[----:B------:R-:W-:-:S03]  /*0ec0*/  VIADD R3, R21, 0xffffffff ;  /* 0xffffffff15037836 */ /* 0x000fc60000000000 */
[----:B------:R-:W-:-:S13]  /*0ed0*/  ISETP.NE.AND P0, PT, R19, RZ, PT ;  /* 0x000000ff1300720c */ /* 0x000fda0003f05270 */
[----:B------:R-:W-:Y:S05]  /*0ee0*/  @P0 BRA `(.L_x_21) ;  /* 0xfffffffc00cc0947 */ /* 0x000fea000383ffff */
[----:B------:R-:W-:-:S07]  /*0ef0*/  IMAD.MOV.U32 R19, RZ, RZ, RZ ;  /* 0x000000ffff137224 */ /* 0x000fce00078e00ff */
.L_x_20:
[----:B------:R-:W-:Y:S05]  /*0f00*/  BSYNC.RECONVERGENT B2 ;  /* 0x0000000000027941 */ /* 0x000fea0003800200 */
.L_x_19:
[----:B------:R-:W-:-:S07]  /*0f10*/  VIADD R4, R19, 0x1 ;  /* 0x0000000113047836 */ /* 0x000fce0000000000 */
.L_x_18:
[----:B------:R-:W-:Y:S05]  /*0f20*/  BSYNC.RECONVERGENT B1 ;  /* 0x0000000000017941 */ /* 0x000fea0003800200 */
.L_x_17:
[----:B------:R-:W1:Y:S01]  /*0f30*/  S2UR UR5, SR_CgaCtaId ;  /* 0x00000000000579c3 */ /* 0x000e620000008800 */
[----:B------:R-:W-:Y:S01]  /*0f40*/  UMOV UR4, 0x400 ;  /* 0x0000040000047882 */ /* 0x000fe20000000000 */
[----:B------:R-:W-:Y:S01]  /*0f50*/  IMAD.MOV.U32 R19, RZ, RZ, R4 ;  /* 0x000000ffff137224 */ /* 0x000fe200078e0004 */
[----:B-1----:R-:W-:Y:S01]  /*0f60*/  ULEA UR4, UR5, UR4, 0x18 ;  /* 0x0000000405047291 */ /* 0x002fe2000f8ec0ff */
[----:B------:R-:W1:Y:S05]  /*0f70*/  LDCU UR5, c[0x0][0x398] ;  /* 0x00007300ff0577ac */ /* 0x000e6a0008000800 */
[C---:B------:R-:W-:Y:S01]  /*0f80*/  LEA R16, R3.reuse, UR4, 0x2 ;  /* 0x0000000403107c11 */ /* 0x040fe2000f8e10ff */
[----:B------:R-:W-:-:S04]  /*0f90*/  VIADD R3, R3, 0x1 ;  /* 0x0000000103037836 */ /* 0x000fc80000000000 */
[----:B------:R2:W-:Y:S01]  /*0fa0*/  STS [R16], R33 ;  /* 0x0000002110007388 */ /* 0x0005e20000000800 */
[----:B-1----:R-:W-:-:S04]  /*0fb0*/  ISETP.NE.AND P0, PT, R3, UR5, PT ;  /* 0x0000000503007c0c */ /* 0x002fc8000bf05270 */
[----:B--2---:R-:W-:-:S09]  /*0fc0*/  SEL R3, R3, RZ, P0 ;  /* 0x000000ff03037207 */ /* 0x004fd20000000000 */
.L_x_16:
[----:B------:R-:W-:Y:S05]  /*0fd0*/  BSYNC.RECONVERGENT B0 ;  /* 0x0000000000007941 */ /* 0x000fea0003800200 */
.L_x_15:
[----:B------:R-:W-:Y:S01]  /*0fe0*/  ISETP.NE.AND P2, PT, R19, RZ, PT ;  /* 0x000000ff1300720c */ /* 0x000fe20003f45270 */
[----:B------:R-:W-:Y:S01]  /*0ff0*/  BSSY.RECONVERGENT B0, `(.L_x_22) ;  /* 0x000002b000007945 */ /* 0x000fe20003800200 */
[--C-:B------:R-:W-:Y:S01]  /*1000*/  IMAD.MOV.U32 R4, RZ, RZ, R19.reuse ;  /* 0x000000ffff047224 */ /* 0x100fe200078e0013 */
[----:B------:R-:W-:Y:S02]  /*1010*/  PLOP3.LUT P0, PT, PT, PT, PT, 0x80, 0x8 ;  /* 0x000000000008781c */ /* 0x000fe40003f0f070 */
[----:B------:R-:W-:Y:S02]  /*1020*/  CS2R R16, SRZ ;  /* 0x0000000000107805 */ /* 0x000fe4000001ff00 */
[----:B------:R-:W-:Y:S02]  /*1030*/  ISETP.LT.OR P2, PT, R7, R6, !P2 ;  /* 0x000000060700720c */ /* 0x000fe40005741670 */
[----:B------:R-:W-:-:S11]  /*1040*/  PRMT R19, RZ, 0x7610, R19 ;  /* 0x00007610ff137816 */ /* 0x000fd60000000013 */
[----:B------:R-:W-:Y:S05]  /*1050*/  @P2 BRA `(.L_x_23) ;  /* 0x0000000000902947 */ /* 0x000fea0003800000 */
[----:B------:R-:W1:Y:S01]  /*1060*/  S2UR UR5, SR_CgaCtaId ;  /* 0x00000000000579c3 */ /* 0x000e620000008800 */
[----:B------:R-:W-:Y:S02]  /*1070*/  UMOV UR4, 0x400 ;  /* 0x0000040000047882 */ /* 0x000fe40000000000 */
[----:B-1----:R-:W-:-:S06]  /*1080*/  ULEA UR4, UR5, UR4, 0x18 ;  /* 0x0000000405047291 */ /* 0x002fcc000f8ec0ff */
[----:B------:R-:W-:-:S05]  /*1090*/  LEA R22, R2, UR4, 0x2 ;  /* 0x0000000402167c11 */ /* 0x000fca000f8e10ff */
[----:B------:R-:W1:Y:S02]  /*10a0*/  LDS R21, [R22] ;  /* 0x0000000016157984 */ /* 0x000e640000000800 */
[----:B-1----:R-:W-:-:S04]  /*10b0*/  IMAD R21, R21, R18, R9 ;  /* 0x0000001215157224 */ /* 0x002fc800078e0209 */
[----:B------:R-:W-:-:S05]  /*10c0*/  IMAD.WIDE R14, R21, 0x4, R14 ;  /* 0x00000004150e7825 */ /* 0x000fca00078e020e */
[----:B------:R-:W2:Y:S02]  /*10d0*/  LDG.E.CONSTANT R21, desc[UR8][R14.64] ;  /* 0x000000080e157981 */ /* 0x000ea4000c1e9900 */
[----:B--2---:R-:W-:-:S04]  /*10e0*/  FSETP.GT.AND P2, PT, |R21|, 9.999999682655225389e-21, PT ;  /* 0x1e3ce5081500780b */ /* 0x004fc80003f44200 */
[----:B------:R-:W-:-:S04]  /*10f0*/  FSETP.EQU.OR P2, PT, |R21|, +INF , !P2 ;  /* 0x7f8000001500780b */ /* 0x000fc8000574a600 */
[----:B------:R-:W-:-:S13]  /*1100*/  PLOP3.LUT P2, PT, P1, P2, PT, 0x8f, 0xf8 ;  /* 0x0000000000f8781c */ /* 0x000fda0000f45177 */
[----:B------:R-:W-:Y:S05]  /*1110*/  @P2 BRA `(.L_x_23) ;  /* 0x0000000000602947 */ /* 0x000fea0003800000 */
[----:B------:R-:W1:Y:S01]  /*1120*/  F2F.F64.F32 R16, R21 ;  /* 0x0000001500107310 */ /* 0x000e620000201800 */
[----:B------:R-:W-:Y:S01]  /*1130*/  IMAD.MOV.U32 R14, RZ, RZ, 0x1 ;  /* 0x00000001ff0e7424 */ /* 0x000fe200078e00ff */
[----:B------:R-:W-:Y:S06]  /*1140*/  BSSY.RECONVERGENT B1, `(.L_x_24) ;  /* 0x0000012000017945 */ /* 0x000fec0003800200 */
[----:B-1----:R-:W1:Y:S02]  /*1150*/  MUFU.RCP64H R15, R17 ;  /* 0x00000011000f7308 */ /* 0x002e640000001800 */
[----:B-1----:R-:W-:-:S08]  /*1160*/  DFMA R18, -R16, R14, 1 ;  /* 0x3ff000001012742b */ /* 0x002fd0000000010e */
[----:B------:R-:W-:Y:S02]  /*1170*/  DFMA R22, R18, R18, R18 ;  /* 0x000000121216722b */ /* 0x000fe40000000012 */
[----:B------:R-:W1:Y:S06]  /*1180*/  F2F.F64.F32 R18, R20 ;  /* 0x0000001400127310 */ /* 0x000e6c0000201800 */
[----:B------:R-:W-:-:S08]  /*1190*/  DFMA R22, R14, R22, R14 ;  /* 0x000000160e16722b */ /* 0x000fd0000000000e */
[----:B------:R-:W-:Y:S02]  /*11a0*/  DFMA R14, -R16, R22, 1 ;  /* 0x3ff00000100e742b */ /* 0x000fe40000000116 */
[----:B-1----:R-:W-:-:S06]  /*11b0*/  DADD R18, R18, -R16 ;  /* 0x0000000012127229 */ /* 0x002fcc0000000810 */
[----:B------:R-:W-:-:S04]  /*11c0*/  DFMA R14, R22, R14, R22 ;  /* 0x0000000e160e722b */ /* 0x000fc80000000016 */
[----:B------:R-:W-:-:S04]  /*11d0*/  FSETP.GEU.AND P1, PT, |R19|, 6.5827683646048100446e-37, PT ;  /* 0x036000001300780b */ /* 0x000fc80003f2e200 */
[----:B------:R-:W-:-:S08]  /*11e0*/  DMUL R22, R18, R14 ;  /* 0x0000000e12167228 */ /* 0x000fd00000000000 */
[----:B------:R-:W-:-:S08]  /*11f0*/  DFMA R24, -R16, R22, R18 ;  /* 0x000000161018722b */ /* 0x000fd00000000112 */
[----:B------:R-:W-:-:S10]  /*1200*/  DFMA R14, R14, R24, R22 ;  /* 0x000000180e0e722b */ /* 0x000fd40000000016 */
[----:B------:R-:W-:-:S05]  /*1210*/  FFMA R21, RZ, R17, R15 ;  /* 0x00000011ff157223 */ /* 0x000fca000000000f */
[----:B------:R-:W-:-:S13]  /*1220*/  FSETP.GT.AND P0, PT, |R21|, 1.469367938527859385e-39, PT ;  /* 0x001000001500780b */ /* 0x000fda0003f04200 */
[----:B------:R-:W-:Y:S05]  /*1230*/  @P0 BRA P1, `(.L_x_25) ;  /* 0x0000000000080947 */ /* 0x000fea0000800000 */
[----:B------:R-:W-:-:S07]  /*1240*/  MOV R28, 0x1260 ;  /* 0x00001260001c7802 */ /* 0x000fce0000000f00 */
[----:B0-----:R-:W-:Y:S05]  /*1250*/  CALL.REL.NOINC `($__internal_0_$__cuda_sm20_div_rn_f64_full) ;  /* 0x0000000400687944 */ /* 0x001fea0003c00000 */
.L_x_25:
[----:B------:R-:W-:Y:S05]  /*1260*/  BSYNC.RECONVERGENT B1 ;  /* 0x0000000000017941 */ /* 0x000fea0003800200 */
.L_x_24:
[----:B------:R-:W-:Y:S01]  /*1270*/  DMUL R16, R14, R14 ;  /* 0x0000000e0e107228 */ /* 0x000fe20000000000 */
[----:B------:R-:W-:Y:S01]  /*1280*/  PLOP3.LUT P0, PT, PT, PT, PT, 0x8, 0x80 ;  /* 0x000000000080781c */ /* 0x000fe20003f0e170 */
[----:B------:R-:W-:-:S12]  /*1290*/  IMAD.MOV.U32 R19, RZ, RZ, 0x1 ;  /* 0x00000001ff137424 */ /* 0x000fd800078e00ff */
.L_x_23:
[----:B------:R-:W-:Y:S05]  /*12a0*/  BSYNC.RECONVERGENT B0 ;  /* 0x0000000000007941 */ /* 0x000fea0003800200 */
.L_x_22:
[----:B------:R-:W1:Y:S01]  /*12b0*/  LDS.U8 R14, [R31+UR11] ;  /* 0x0000000b1f0e7984 */ /* 0x000e620008000000 */
[----:B------:R-:W-:Y:S01]  /*12c0*/  LEA R21, R31, UR6, 0x3 ;  /* 0x000000061f157c11 */ /* 0x000fe2000f8e18ff */
[----:B------:R-:W-:Y:S01]  /*12d0*/  BSSY.RECONVERGENT B0, `(.L_x_26) ;  /* 0x000004d000007945 */ /* 0x000fe20003800200 */
[----:B-1----:R-:W-:-:S13]  /*12e0*/  ISETP.NE.AND P1, PT, R14, RZ, PT ;  /* 0x000000ff0e00720c */ /* 0x002fda0003f25270 */
[----:B------:R-:W1:Y:S01]  /*12f0*/  @P1 LDS.64 R14, [R21] ;  /* 0x00000000150e1984 */ /* 0x000e620000000a00 */
[----:B------:R-:W-:-:S03]  /*1300*/  @P1 VIADD R5, R5, 0xffffffff ;  /* 0xffffffff05051836 */ /* 0x000fc60000000000 */
[----:B------:R2:W-:Y:S02]  /*1310*/  STS.64 [R21], R16 ;  /* 0x0000001015007388 */ /* 0x0005e40000000a00 */
[----:B------:R-:W-:Y:S01]  /*1320*/  IADD3 R18, PT, PT, R5, 0x1, RZ ;  /* 0x0000000105127810 */ /* 0x000fe20007ffe0ff */
[----:B------:R-:W-:Y:S01]  /*1330*/  @P0 IMAD.MOV R18, RZ, RZ, R5 ;  /* 0x000000ffff120224 */ /* 0x000fe200078e0205 */
[----:B------:R2:W-:Y:S03]  /*1340*/  STS.U8 [R31+UR11], R19 ;  /* 0x000000131f007988 */ /* 0x0005e6000800000b */
[----:B------:R-:W-:Y:S01]  /*1350*/  IMAD.MOV.U32 R5, RZ, RZ, R18 ;  /* 0x000000ffff057224 */ /* 0x000fe200078e0012 */
[----:B-1----:R-:W-:Y:S01]  /*1360*/  @P1 DADD R12, R12, -R14 ;  /* 0x000000000c0c1229 */ /* 0x002fe2000000080e */
[----:B------:R-:W-:Y:S01]  /*1370*/  ISETP.GE.AND P1, PT, R33, R8, PT ;  /* 0x000000082100720c */ /* 0x000fe20003f26270 */
[----:B------:R-:W-:-:S06]  /*1380*/  VIADD R33, R31, 0x1 ;  /* 0x000000011f217836 */ /* 0x000fcc0000000000 */
[----:B------:R-:W-:-:S10]  /*1390*/  DADD R14, R16, R12 ;  /* 0x00000000100e7229 */ /* 0x000fd4000000000c */
[----:B------:R-:W-:Y:S02]  /*13a0*/  FSEL R12, R12, R14, P0 ;  /* 0x0000000e0c0c7208 */ /* 0x000fe40000000000 */
[----:B------:R-:W-:Y:S01]  /*13b0*/  FSEL R13, R13, R15, P0 ;  /* 0x0000000f0d0d7208 */ /* 0x000fe20000000000 */
[----:B--2---:R-:W-:Y:S06]  /*13c0*/  @!P1 BRA `(.L_x_27) ;  /* 0x0000000000f49947 */ /* 0x004fec0003800000 */
[----:B------:R-:W1:Y:S02]  /*13d0*/  LDCU UR4, c[0x0][0x398] ;  /* 0x00007300ff0477ac */ /* 0x000e640008000800 */
[----:B-1----:R-:W-:-:S13]  /*13e0*/  ISETP.NE.AND P0, PT, R5, UR4, PT ;  /* 0x0000000405007c0c */ /* 0x002fda000bf05270 */
[----:B------:R-:W-:Y:S05]  /*13f0*/  @P0 BRA `(.L_x_28) ;  /* 0x0000000000d80947 */ /* 0x000fea0003800000 */
[----:B0-----:R-:W0:Y:S01]  /*1400*/  MUFU.RCP64H R15, R11 ;  /* 0x0000000b000f7308 */ /* 0x001e220000001800 */
[----:B------:R-:W-:Y:S01]  /*1410*/  IMAD.MOV.U32 R14, RZ, RZ, 0x1 ;  /* 0x00000001ff0e7424 */ /* 0x000fe200078e00ff */
[----:B------:R-:W-:Y:S01]  /*1420*/  FSETP.GEU.AND P1, PT, |R13|, 6.5827683646048100446e-37, PT ;  /* 0x036000000d00780b */ /* 0x000fe20003f2e200 */
[----:B------:R-:W-:Y:S04]  /*1430*/  BSSY.RECONVERGENT B1, `(.L_x_29) ;  /* 0x0000012000017945 */ /* 0x000fe80003800200 */
[----:B0-----:R-:W-:-:S08]  /*1440*/  DFMA R16, -R10, R14, 1 ;  /* 0x3ff000000a10742b */ /* 0x001fd0000000010e */
[----:B------:R-:W-:-:S08]  /*1450*/  DFMA R16, R16, R16, R16 ;  /* 0x000000101010722b */ /* 0x000fd00000000010 */
[----:B------:R-:W-:-:S08]  /*1460*/  DFMA R16, R14, R16, R14 ;  /* 0x000000100e10722b */ /* 0x000fd0000000000e */
[----:B------:R-:W-:-:S08]  /*1470*/  DFMA R14, -R10, R16, 1 ;  /* 0x3ff000000a0e742b */ /* 0x000fd00000000110 */
[----:B------:R-:W-:-:S08]  /*1480*/  DFMA R14, R16, R14, R16 ;  /* 0x0000000e100e722b */ /* 0x000fd00000000010 */
[----:B------:R-:W-:-:S08]  /*1490*/  DMUL R16, R12, R14 ;  /* 0x0000000e0c107228 */ /* 0x000fd00000000000 */
[----:B------:R-:W-:-:S08]  /*14a0*/  DFMA R18, -R10, R16, R12 ;  /* 0x000000100a12722b */ /* 0x000fd0000000010c */
[----:B------:R-:W-:-:S10]  /*14b0*/  DFMA R14, R14, R18, R16 ;  /* 0x000000120e0e722b */ /* 0x000fd40000000010 */
[----:B------:R-:W-:-:S05]  /*14c0*/  FFMA R16, RZ, R11, R15 ;  /* 0x0000000bff107223 */ /* 0x000fca000000000f */
[----:B------:R-:W-:-:S13]  /*14d0*/  FSETP.GT.AND P0, PT, |R16|, 1.469367938527859385e-39, PT ;  /* 0x001000001000780b */ /* 0x000fda0003f04200 */
[----:B------:R-:W-:Y:S05]  /*14e0*/  @P0 BRA P1, `(.L_x_30) ;  /* 0x0000000000180947 */ /* 0x000fea0000800000 */
[----:B------:R-:W-:Y:S01]  /*14f0*/  IMAD.MOV.U32 R18, RZ, RZ, R12 ;  /* 0x000000ffff127224 */ /* 0x000fe200078e000c */
[----:B------:R-:W-:Y:S01]  /*1500*/  MOV R28, 0x1550 ;  /* 0x00001550001c7802 */ /* 0x000fe20000000f00 */
[----:B------:R-:W-:Y:S02]  /*1510*/  IMAD.MOV.U32 R19, RZ, RZ, R13 ;  /* 0x000000ffff137224 */ /* 0x000fe400078e000d */
[----:B------:R-:W-:Y:S02]  /*1520*/  IMAD.MOV.U32 R16, RZ, RZ, R10 ;  /* 0x000000ffff107224 */ /* 0x000fe400078e000a */
[----:B------:R-:W-:-:S07]  /*1530*/  IMAD.MOV.U32 R17, RZ, RZ, R11 ;  /* 0x000000ffff117224 */ /* 0x000fce00078e000b */
[----:B------:R-:W-:Y:S05]  /*1540*/  CALL.REL.NOINC `($__internal_0_$__cuda_sm20_div_rn_f64_full) ;  /* 0x0000000000ac7944 */ /* 0x000fea0003c00000 */
.L_x_30:
[----:B------:R-:W-:Y:S05]  /*1550*/  BSYNC.RECONVERGENT B1 ;  /* 0x0000000000017941 */ /* 0x000fea0003800200 */
.L_x_29:
[----:B------:R-:W-:Y:S01]  /*1560*/  DSETP.GEU.AND P0, PT, R14, RZ, PT ;  /* 0x000000ff0e00722a */ /* 0x000fe20003f0e000 */
[----:B------:R-:W-:Y:S01]  /*1570*/  IMAD.MOV.U32 R18, RZ, RZ, 0x0 ;  /* 0x00000000ff127424 */ /* 0x000fe200078e00ff */
[----:B------:R-:W-:Y:S01]  /*1580*/  BSSY.RECONVERGENT B1, `(.L_x_31) ;  /* 0x0000016000017945 */ /* 0x000fe20003800200 */
[----:B------:R-:W-:-:S03]  /*1590*/  IMAD.MOV.U32 R19, RZ, RZ, 0x3fd80000 ;  /* 0x3fd80000ff137424 */ /* 0x000fc600078e00ff */
[----:B------:R-:W-:Y:S02]  /*15a0*/  FSEL R15, R15, RZ, P0 ;  /* 0x000000ff0f0f7208 */ /* 0x000fe40000000000 */
[----:B------:R-:W-:Y:S02]  /*15b0*/  FSEL R14, R14, RZ, P0 ;  /* 0x000000ff0e0e7208 */ /* 0x000fe40000000000 */
[----:B------:R-:W0:Y:S01]  /*15c0*/  MUFU.RSQ64H R27, R15 ;  /* 0x0000000f001b7308 */ /* 0x000e220000001c00 */
[----:B------:R-:W-:-:S05]  /*15d0*/  VIADD R26, R15, 0xfcb00000 ;  /* 0xfcb000000f1a7836 */ /* 0x000fca0000000000 */
[----:B------:R-:W-:Y:S01]  /*15e0*/  ISETP.GE.U32.AND P0, PT, R26, 0x7ca00000, PT ;  /* 0x7ca000001a00780c */ /* 0x000fe20003f06070 */
[----:B0-----:R-:W-:-:S08]  /*15f0*/  DMUL R16, R26, R26 ;  /* 0x0000001a1a107228 */ /* 0x001fd00000000000 */
[----:B------:R-:W-:-:S08]  /*1600*/  DFMA R16, -R16, R14, 1 ;  /* 0x3ff000001010742b */ /* 0x000fd0000000010e */
[----:B------:R-:W-:Y:S02]  /*1610*/  DFMA R18, R16, R18, 0.5 ;  /* 0x3fe000001012742b */ /* 0x000fe40000000012 */
[----:B------:R-:W-:-:S08]  /*1620*/  DMUL R16, R26, R16 ;  /* 0x000000101a107228 */ /* 0x000fd00000000000 */
[----:B------:R-:W-:-:S08]  /*1630*/  DFMA R16, R18, R16, R26 ;  /* 0x000000101210722b */ /* 0x000fd0000000001a */
[----:B------:R-:W-:Y:S02]  /*1640*/  DMUL R18, R16, R14 ;  /* 0x0000000e10127228 */ /* 0x000fe40000000000 */
[----:B------:R-:W-:Y:S01]  /*1650*/  VIADD R23, R17, 0xfff00000 ;  /* 0xfff0000011177836 */ /* 0x000fe20000000000 */
[----:B------:R-:W-:-:S05]  /*1660*/  MOV R22, R16 ;  /* 0x0000001000167202 */ /* 0x000fca0000000f00 */
[----:B------:R-:W-:-:S08]  /*1670*/  DFMA R20, R18, -R18, R14 ;  /* 0x800000121214722b */ /* 0x000fd0000000000e */
[----:B------:R-:W-:Y:S01]  /*1680*/  DFMA R24, R20, R22, R18 ;  /* 0x000000161418722b */ /* 0x000fe20000000012 */
[----:B------:R-:W-:Y:S10]  /*1690*/  @!P0 BRA `(.L_x_32) ;  /* 0x0000000000108947 */ /* 0x000ff40003800000 */
[----:B------:R-:W-:-:S07]  /*16a0*/  MOV R24, 0x16c0 ;  /* 0x000016c000187802 */ /* 0x000fce0000000f00 */
[----:B------:R-:W-:Y:S05]  /*16b0*/  CALL.REL.NOINC `($__internal_1_$__cuda_sm20_dsqrt_rn_f64_mediumpath_v1) ;  /* 0x0000000400c07944 */ /* 0x000fea0003c00000 */
[----:B------:R-:W-:Y:S02]  /*16c0*/  IMAD.MOV.U32 R24, RZ, RZ, R16 ;  /* 0x000000ffff187224 */ /* 0x000fe400078e0010 */
[----:B------:R-:W-:-:S07]  /*16d0*/  IMAD.MOV.U32 R25, RZ, RZ, R17 ;  /* 0x000000ffff197224 */ /* 0x000fce00078e0011 */
.L_x_32:
[----:B------:R-:W-:Y:S05]  /*16e0*/  BSYNC.RECONVERGENT B1 ;  /* 0x0000000000017941 */ /* 0x000fea0003800200 */
.L_x_31:
[----:B------:R-:W0:Y:S01]  /*16f0*/  LDC.64 R14, c[0x0][0x3a0] ;  /* 0x0000e800ff0e7b82 */ /* 0x000e220000000a00 */
[----:B------:R-:W1:Y:S01]  /*1700*/  LDCU UR4, c[0x0][0x39c] ;  /* 0x00007380ff0477ac */ /* 0x000e620008000800 */
[----:B------:R-:W1:Y:S02]  /*1710*/  F2F.F32.F64 R24, R24 ;  /* 0x0000001800187310 */ /* 0x000e640000301000 */
[----:B-1----:R-:W-:Y:S01]  /*1720*/  FMUL R17, R24, |UR4| ;  /* 0x4000000418117c20 */ /* 0x002fe20008400000 */
[----:B0-----:R-:W-:-:S05]  /*1730*/  IMAD.WIDE R14, R0, 0x4, R14 ;  /* 0x00000004000e7825 */ /* 0x001fca00078e020e */
[----:B------:R2:W-:Y:S01]  /*1740*/  STG.E desc[UR8][R14.64], R17 ;  /* 0x000000110e007986 */ /* 0x0005e2000c101908 */
[----:B------:R-:W-:Y:S05]  /*1750*/  BRA `(.L_x_27) ;  /* 0x0000000000107947 */ /* 0x000fea0003800000 */
.L_x_28:
[----:B------:R-:W1:Y:S01]  /*1760*/  LDC.64 R14, c[0x0][0x3a0] ;  /* 0x0000e800ff0e7b82 */ /* 0x000e620000000a00 */
[----:B------:R-:W-:Y:S02]  /*1770*/  IMAD.MOV.U32 R17, RZ, RZ, 0x7fffffff ;  /* 0x7fffffffff117424 */ /* 0x000fe400078e00ff */
[----:B-1----:R-:W-:-:S05]  /*1780*/  IMAD.WIDE R14, R0, 0x4, R14 ;  /* 0x00000004000e7825 */ /* 0x002fca00078e020e */
[----:B------:R1:W-:Y:S02]  /*1790*/  STG.E desc[UR8][R14.64], R17 ;  /* 0x000000110e007986 */ /* 0x0003e4000c101908 */
.L_x_27:
[----:B------:R-:W-:Y:S05]  /*17a0*/  BSYNC.RECONVERGENT B0 ;  /* 0x0000000000007941 */ /* 0x000fea0003800200 */
.L_x_26:
[----:B------:R-:W3:Y:S02]  /*17b0*/  LDCU UR4, c[0x0][0x398] ;  /* 0x00007300ff0477ac */ /* 0x000ee40008000800 */
[----:B---3--:R-:W-:-:S04]  /*17c0*/  ISETP.NE.AND P0, PT, R33, UR4, PT ;  /* 0x0000000421007c0c */ /* 0x008fc8000bf05270 */
[----:B------:R-:W-:Y:S01]  /*17d0*/  SEL R31, R33, RZ, P0 ;  /* 0x000000ff211f7207 */ /* 0x000fe20000000000 */
[----:B------:R-:W-:Y:S08]  /*17e0*/  @P3 BRA `(.L_x_33) ;  /* 0xfffffff000c43947 */ /* 0x000ff0000383ffff */
[----:B------:R-:W-:Y:S05]  /*17f0*/  EXIT ;  /* 0x000000000000794d */ /* 0x000fea0003800000 */
        .weak           $__internal_0_$__cuda_sm20_div_rn_f64_full
        .type           $__internal_0_$__cuda_sm20_div_rn_f64_full,@function
        .size           $__internal_0_$__cuda_sm20_div_rn_f64_full,($__internal_1_$__cuda_sm20_dsqrt_rn_f64_mediumpath_v1 - $__internal_0_$__cuda_sm20_div_rn_f64_full)
$__internal_0_$__cuda_sm20_div_rn_f64_full:
[C---:B------:R-:W-:Y:S01]  /*1800*/  FSETP.GEU.AND P0, PT, |R17|.reuse, 1.469367938527859385e-39, PT ;  /* 0x001000001100780b */ /* 0x040fe20003f0e200 */
[----:B------:R-:W-:Y:S01]  /*1810*/  IMAD.MOV.U32 R20, RZ, RZ, 0x1 ;  /* 0x00000001ff147424 */ /* 0x000fe200078e00ff */
[----:B------:R-:W-:Y:S01]  /*1820*/  LOP3.LUT R14, R17, 0x800fffff, RZ, 0xc0, !PT ;  /* 0x800fffff110e7812 */ /* 0x000fe200078ec0ff */
[----:B------:R-:W-:Y:S01]  /*1830*/  IMAD.MOV.U32 R30, RZ, RZ, 0x1ca00000 ;  /* 0x1ca00000ff1e7424 */ /* 0x000fe200078e00ff */
[C---:B------:R-:W-:Y:S01]  /*1840*/  FSETP.GEU.AND P2, PT, |R19|.reuse, 1.469367938527859385e-39, PT ;  /* 0x001000001300780b */ /* 0x040fe20003f4e200 */
[----:B------:R-:W-:Y:S01]  /*1850*/  BSSY.RECONVERGENT B2, `(.L_x_34) ;  /* 0x0000052000027945 */ /* 0x000fe20003800200 */
[----:B------:R-:W-:Y:S01]  /*1860*/  LOP3.LUT R15, R14, 0x3ff00000, RZ, 0xfc, !PT ;  /* 0x3ff000000e0f7812 */ /* 0x000fe200078efcff */
[----:B------:R-:W-:Y:S01]  /*1870*/  IMAD.MOV.U32 R14, RZ, RZ, R16 ;  /* 0x000000ffff0e7224 */ /* 0x000fe200078e0010 */
[----:B------:R-:W-:Y:S02]  /*1880*/  LOP3.LUT R29, R19, 0x7ff00000, RZ, 0xc0, !PT ;  /* 0x7ff00000131d7812 */ /* 0x000fe400078ec0ff */
[----:B------:R-:W-:-:S03]  /*1890*/  LOP3.LUT R32, R17, 0x7ff00000, RZ, 0xc0, !PT ;  /* 0x7ff0000011207812 */ /* 0x000fc600078ec0ff */
[----:B------:R-:W-:Y:S01]  /*18a0*/  @!P0 DMUL R14, R16, 8.98846567431157953865e+307 ;  /* 0x7fe00000100e8828 */ /* 0x000fe20000000000 */
[----:B------:R-:W-:-:S03]  /*18b0*/  ISETP.GE.U32.AND P1, PT, R29, R32, PT ;  /* 0x000000201d00720c */ /* 0x000fc60003f26070 */
[----:B------:R-:W-:Y:S02]  /*18c0*/  @!P2 LOP3.LUT R24, R17, 0x7ff00000, RZ, 0xc0, !PT ;  /* 0x7ff000001118a812 */ /* 0x000fe400078ec0ff */
[----:B------:R-:W0:Y:S02]  /*18d0*/  MUFU.RCP64H R21, R15 ;  /* 0x0000000f00157308 */ /* 0x000e240000001800 */
[----:B------:R-:W-:Y:S02]  /*18e0*/  @!P2 ISETP.GE.U32.AND P4, PT, R29, R24, PT ;  /* 0x000000181d00a20c */ /* 0x000fe40003f86070 */
[----:B------:R-:W-:Y:S02]  /*18f0*/  @!P0 LOP3.LUT R32, R15, 0x7ff00000, RZ, 0xc0, !PT ;  /* 0x7ff000000f208812 */ /* 0x000fe400078ec0ff */
[----:B------:R-:W-:-:S04]  /*1900*/  @!P2 SEL R25, R30, 0x63400000, !P4 ;  /* 0x634000001e19a807 */ /* 0x000fc80006000000 */
[----:B------:R-:W-:-:S04]  /*1910*/  @!P2 LOP3.LUT R26, R25, 0x80000000, R19, 0xf8, !PT ;  /* 0x80000000191aa812 */ /* 0x000fc800078ef813 */
[----:B------:R-:W-:Y:S01]  /*1920*/  @!P2 LOP3.LUT R27, R26, 0x100000, RZ, 0xfc, !PT ;  /* 0x001000001a1ba812 */ /* 0x000fe200078efcff */
[----:B------:R-:W-:Y:S01]  /*1930*/  @!P2 IMAD.MOV.U32 R26, RZ, RZ, RZ ;  /* 0x000000ffff1aa224 */ /* 0x000fe200078e00ff */
[----:B0-----:R-:W-:-:S08]  /*1940*/  DFMA R22, R20, -R14, 1 ;  /* 0x3ff000001416742b */ /* 0x001fd0000000080e */
[----:B------:R-:W-:-:S08]  /*1950*/  DFMA R22, R22, R22, R22 ;  /* 0x000000161616722b */ /* 0x000fd00000000016 */
[----:B------:R-:W-:Y:S01]  /*1960*/  DFMA R22, R20, R22, R20 ;  /* 0x000000161416722b */ /* 0x000fe20000000014 */
[----:B------:R-:W-:Y:S01]  /*1970*/  SEL R21, R30, 0x63400000, !P1 ;  /* 0x634000001e157807 */ /* 0x000fe20004800000 */
[----:B------:R-:W-:-:S03]  /*1980*/  IMAD.MOV.U32 R20, RZ, RZ, R18 ;  /* 0x000000ffff147224 */ /* 0x000fc600078e0012 */
[----:B------:R-:W-:-:S03]  /*1990*/  LOP3.LUT R21, R21, 0x800fffff, R19, 0xf8, !PT ;  /* 0x800fffff15157812 */ /* 0x000fc600078ef813 */
[----:B------:R-:W-:-:S03]  /*19a0*/  DFMA R24, R22, -R14, 1 ;  /* 0x3ff000001618742b */ /* 0x000fc6000000080e */
[----:B------:R-:W-:-:S05]  /*19b0*/  @!P2 DFMA R20, R20, 2, -R26 ;  /* 0x400000001414a82b */ /* 0x000fca000000081a */
[----:B------:R-:W-:-:S08]  /*19c0*/  DFMA R22, R22, R24, R22 ;  /* 0x000000181616722b */ /* 0x000fd00000000016 */
[----:B------:R-:W-:-:S08]  /*19d0*/  DMUL R24, R22, R20 ;  /* 0x0000001416187228 */ /* 0x000fd00000000000 */
[----:B------:R-:W-:-:S08]  /*19e0*/  DFMA R26, R24, -R14, R20 ;  /* 0x8000000e181a722b */ /* 0x000fd00000000014 */
[----:B------:R-:W-:Y:S01]  /*19f0*/  DFMA R26, R22, R26, R24 ;  /* 0x0000001a161a722b */ /* 0x000fe20000000018 */
[----:B------:R-:W-:Y:S01]  /*1a00*/  IMAD.MOV.U32 R25, RZ, RZ, R29 ;  /* 0x000000ffff197224 */ /* 0x000fe200078e001d */
[----:B------:R-:W-:Y:S01]  /*1a10*/  @!P2 LOP3.LUT R25, R21, 0x7ff00000, RZ, 0xc0, !PT ;  /* 0x7ff000001519a812 */ /* 0x000fe200078ec0ff */
[----:B------:R-:W-:-:S04]  /*1a20*/  VIADD R23, R32, 0xffffffff ;  /* 0xffffffff20177836 */ /* 0x000fc80000000000 */
[----:B------:R-:W-:-:S05]  /*1a30*/  VIADD R22, R25, 0xffffffff ;  /* 0xffffffff19167836 */ /* 0x000fca0000000000 */
[----:B------:R-:W-:-:S04]  /*1a40*/  ISETP.GT.U32.AND P0, PT, R22, 0x7feffffe, PT ;  /* 0x7feffffe1600780c */ /* 0x000fc80003f04070 */
[----:B------:R-:W-:-:S13]  /*1a50*/  ISETP.GT.U32.OR P0, PT, R23, 0x7feffffe, P0 ;  /* 0x7feffffe1700780c */ /* 0x000fda0000704470 */
[----:B------:R-:W-:Y:S05]  /*1a60*/  @P0 BRA `(.L_x_35) ;  /* 0x00000000006c0947 */ /* 0x000fea0003800000 */
[----:B------:R-:W-:-:S04]  /*1a70*/  LOP3.LUT R22, R17, 0x7ff00000, RZ, 0xc0, !PT ;  /* 0x7ff0000011167812 */ /* 0x000fc800078ec0ff */
[CC--:B------:R-:W-:Y:S02]  /*1a80*/  VIADDMNMX R18, R29.reuse, -R22.reuse, 0xb9600000, !PT ;  /* 0xb96000001d127446 */ /* 0x0c0fe40007800916 */
[----:B------:R-:W-:Y:S02]  /*1a90*/  ISETP.GE.U32.AND P0, PT, R29, R22, PT ;  /* 0x000000161d00720c */ /* 0x000fe40003f06070 */
[----:B------:R-:W-:Y:S02]  /*1aa0*/  VIMNMX R18, PT, PT, R18, 0x46a00000, PT ;  /* 0x46a0000012127848 */ /* 0x000fe40003fe0100 */
[----:B------:R-:W-:-:S05]  /*1ab0*/  SEL R19, R30, 0x63400000, !P0 ;  /* 0x634000001e137807 */ /* 0x000fca0004000000 */
[----:B------:R-:W-:Y:S02]  /*1ac0*/  IMAD.IADD R24, R18, 0x1, -R19 ;  /* 0x0000000112187824 */ /* 0x000fe400078e0a13 */
[----:B------:R-:W-:-:S03]  /*1ad0*/  IMAD.MOV.U32 R18, RZ, RZ, RZ ;  /* 0x000000ffff127224 */ /* 0x000fc600078e00ff */
[----:B------:R-:W-:-:S06]  /*1ae0*/  IADD3 R19, PT, PT, R24, 0x7fe00000, RZ ;  /* 0x7fe0000018137810 */ /* 0x000fcc0007ffe0ff */
[----:B------:R-:W-:-:S10]  /*1af0*/  DMUL R22, R26, R18 ;  /* 0x000000121a167228 */ /* 0x000fd40000000000 */
[----:B------:R-:W-:-:S13]  /*1b00*/  FSETP.GTU.AND P0, PT, |R23|, 1.469367938527859385e-39, PT ;  /* 0x001000001700780b */ /* 0x000fda0003f0c200 */
[----:B------:R-:W-:Y:S05]  /*1b10*/  @P0 BRA `(.L_x_36) ;  /* 0x0000000000940947 */ /* 0x000fea0003800000 */
[----:B------:R-:W-:Y:S01]  /*1b20*/  DFMA R14, R26, -R14, R20 ;  /* 0x8000000e1a0e722b */ /* 0x000fe20000000014 */
[----:B------:R-:W-:-:S09]  /*1b30*/  IMAD.MOV.U32 R18, RZ, RZ, RZ ;  /* 0x000000ffff127224 */ /* 0x000fd200078e00ff */
[C---:B------:R-:W-:Y:S02]  /*1b40*/  FSETP.NEU.AND P0, PT, R15.reuse, RZ, PT ;  /* 0x000000ff0f00720b */ /* 0x040fe40003f0d000 */
[----:B------:R-:W-:-:S04]  /*1b50*/  LOP3.LUT R17, R15, 0x80000000, R17, 0x48, !PT ;  /* 0x800000000f117812 */ /* 0x000fc800078e4811 */
[----:B------:R-:W-:-:S07]  /*1b60*/  LOP3.LUT R19, R17, R19, RZ, 0xfc, !PT ;  /* 0x0000001311137212 */ /* 0x000fce00078efcff */
[----:B------:R-:W-:Y:S05]  /*1b70*/  @!P0 BRA `(.L_x_36) ;  /* 0x00000000007c8947 */ /* 0x000fea0003800000 */
[----:B------:R-:W-:Y:S01]  /*1b80*/  IMAD.MOV R15, RZ, RZ, -R24 ;  /* 0x000000ffff0f7224 */ /* 0x000fe200078e0a18 */
[----:B------:R-:W-:Y:S01]  /*1b90*/  DMUL.RP R18, R26, R18 ;  /* 0x000000121a127228 */ /* 0x000fe20000008000 */
[----:B------:R-:W-:-:S06]  /*1ba0*/  IMAD.MOV.U32 R14, RZ, RZ, RZ ;  /* 0x000000ffff0e7224 */ /* 0x000fcc00078e00ff */
[----:B------:R-:W-:-:S03]  /*1bb0*/  DFMA R14, R22, -R14, R26 ;  /* 0x8000000e160e722b */ /* 0x000fc6000000001a */
[----:B------:R-:W-:-:S03]  /*1bc0*/  LOP3.LUT R17, R19, R17, RZ, 0x3c, !PT ;  /* 0x0000001113117212 */ /* 0x000fc600078e3cff */
[----:B------:R-:W-:-:S04]  /*1bd0*/  IADD3 R14, PT, PT, -R24, -0x43300000, RZ ;  /* 0xbcd00000180e7810 */ /* 0x000fc80007ffe1ff */
[----:B------:R-:W-:-:S04]  /*1be0*/  FSETP.NEU.AND P0, PT, |R15|, R14, PT ;  /* 0x0000000e0f00720b */ /* 0x000fc80003f0d200 */
[----:B------:R-:W-:Y:S02]  /*1bf0*/  FSEL R22, R18, R22, !P0 ;  /* 0x0000001612167208 */ /* 0x000fe40004000000 */
[----:B------:R-:W-:Y:S01]  /*1c00*/  FSEL R23, R17, R23, !P0 ;  /* 0x0000001711177208 */ /* 0x000fe20004000000 */
[----:B------:R-:W-:Y:S06]  /*1c10*/  BRA `(.L_x_36) ;  /* 0x0000000000547947 */ /* 0x000fec0003800000 */
.L_x_35:
[----:B------:R-:W-:-:S14]  /*1c20*/  DSETP.NAN.AND P0, PT, R18, R18, PT ;  /* 0x000000121200722a */ /* 0x000fdc0003f08000 */
[----:B------:R-:W-:Y:S05]  /*1c30*/  @P0 BRA `(.L_x_37) ;  /* 0x0000000000440947 */ /* 0x000fea0003800000 */
[----:B------:R-:W-:-:S14]  /*1c40*/  DSETP.NAN.AND P0, PT, R16, R16, PT ;  /* 0x000000101000722a */ /* 0x000fdc0003f08000 */
[----:B------:R-:W-:Y:S05]  /*1c50*/  @P0 BRA `(.L_x_38) ;  /* 0x0000000000300947 */ /* 0x000fea0003800000 */
[----:B------:R-:W-:Y:S01]  /*1c60*/  ISETP.NE.AND P0, PT, R25, R32, PT ;  /* 0x000000201900720c */ /* 0x000fe20003f05270 */
[----:B------:R-:W-:Y:S02]  /*1c70*/  IMAD.MOV.U32 R22, RZ, RZ, 0x0 ;  /* 0x00000000ff167424 */ /* 0x000fe400078e00ff */
[----:B------:R-:W-:-:S10]  /*1c80*/  IMAD.MOV.U32 R23, RZ, RZ, -0x80000 ;  /* 0xfff80000ff177424 */ /* 0x000fd400078e00ff */
[----:B------:R-:W-:Y:S05]  /*1c90*/  @!P0 BRA `(.L_x_36) ;  /* 0x0000000000348947 */ /* 0x000fea0003800000 */
[----:B------:R-:W-:Y:S02]  /*1ca0*/  ISETP.NE.AND P0, PT, R25, 0x7ff00000, PT ;  /* 0x7ff000001900780c */ /* 0x000fe40003f05270 */
[----:B------:R-:W-:Y:S02]  /*1cb0*/  LOP3.LUT R23, R19, 0x80000000, R17, 0x48, !PT ;  /* 0x8000000013177812 */ /* 0x000fe400078e4811 */
[----:B------:R-:W-:-:S13]  /*1cc0*/  ISETP.EQ.OR P0, PT, R32, RZ, !P0 ;  /* 0x000000ff2000720c */ /* 0x000fda0004702670 */
[----:B------:R-:W-:Y:S01]  /*1cd0*/  @P0 LOP3.LUT R14, R23, 0x7ff00000, RZ, 0xfc, !PT ;  /* 0x7ff00000170e0812 */ /* 0x000fe200078efcff */
[----:B------:R-:W-:Y:S02]  /*1ce0*/  @!P0 IMAD.MOV.U32 R22, RZ, RZ, RZ ;  /* 0x000000ffff168224 */ /* 0x000fe400078e00ff */
[----:B------:R-:W-:Y:S02]  /*1cf0*/  @P0 IMAD.MOV.U32 R22, RZ, RZ, RZ ;  /* 0x000000ffff160224 */ /* 0x000fe400078e00ff */
[----:B------:R-:W-:Y:S01]  /*1d00*/  @P0 IMAD.MOV.U32 R23, RZ, RZ, R14 ;  /* 0x000000ffff170224 */ /* 0x000fe200078e000e */
[----:B------:R-:W-:Y:S06]  /*1d10*/  BRA `(.L_x_36) ;  /* 0x0000000000147947 */ /* 0x000fec0003800000 */
.L_x_38:
[----:B------:R-:W-:Y:S01]  /*1d20*/  LOP3.LUT R23, R17, 0x80000, RZ, 0xfc, !PT ;  /* 0x0008000011177812 */ /* 0x000fe200078efcff */
[----:B------:R-:W-:Y:S01]  /*1d30*/  IMAD.MOV.U32 R22, RZ, RZ, R16 ;  /* 0x000000ffff167224 */ /* 0x000fe200078e0010 */
[----:B------:R-:W-:Y:S06]  /*1d40*/  BRA `(.L_x_36) ;  /* 0x0000000000087947 */ /* 0x000fec0003800000 */
.L_x_37:
[----:B------:R-:W-:Y:S01]  /*1d50*/  LOP3.LUT R23, R19, 0x80000, RZ, 0xfc, !PT ;  /* 0x0008000013177812 */ /* 0x000fe200078efcff */
[----:B------:R-:W-:-:S07]  /*1d60*/  IMAD.MOV.U32 R22, RZ, RZ, R18 ;  /* 0x000000ffff167224 */ /* 0x000fce00078e0012 */
.L_x_36:
[----:B------:R-:W-:Y:S05]  /*1d70*/  BSYNC.RECONVERGENT B2 ;  /* 0x0000000000027941 */ /* 0x000fea0003800200 */
.L_x_34:
[----:B------:R-:W-:Y:S01]  /*1d80*/  IMAD.MOV.U32 R29, RZ, RZ, 0x0 ;  /* 0x00000000ff1d7424 */ /* 0x000fe200078e00ff */
[----:B------:R-:W-:Y:S01]  /*1d90*/  MOV R15, R23 ;  /* 0x00000017000f7202 */ /* 0x000fe20000000f00 */
[----:B------:R-:W-:Y:S02]  /*1da0*/  IMAD.MOV.U32 R14, RZ, RZ, R22 ;  /* 0x000000ffff0e7224 */ /* 0x000fe400078e0016 */
[----:B------:R-:W-:Y:S05]  /*1db0*/  RET.REL.NODEC R28 `(ui_many_series_one_param_time_major_f32) ;  /* 0xffffffe01c907950 */ /* 0x000fea0003c3ffff */
        .weak           $__internal_1_$__cuda_sm20_dsqrt_rn_f64_mediumpath_v1
        .type           $__internal_1_$__cuda_sm20_dsqrt_rn_f64_mediumpath_v1,@function
        .size           $__internal_1_$__cuda_sm20_dsqrt_rn_f64_mediumpath_v1,(.L_x_83 - $__internal_1_$__cuda_sm20_dsqrt_rn_f64_mediumpath_v1)
$__internal_1_$__cuda_sm20_dsqrt_rn_f64_mediumpath_v1:
[----:B------:R-:W-:Y:S01]  /*1dc0*/  ISETP.GE.U32.AND P0, PT, R26, -0x3400000, PT ;  /* 0xfcc000001a00780c */ /* 0x000fe20003f06070 */
[----:B------:R-:W-:Y:S01]  /*1dd0*/  BSSY.RECONVERGENT B2, `(.L_x_39) ;  /* 0x0000024000027945 */ /* 0x000fe20003800200 */
[----:B------:R-:W-:-:S11]  /*1de0*/  IMAD.MOV.U32 R17, RZ, RZ, R23 ;  /* 0x000000ffff117224 */ /* 0x000fd600078e0017 */
[----:B------:R-:W-:Y:S05]  /*1df0*/  @!P0 BRA `(.L_x_40) ;  /* 0x0000000000208947 */ /* 0x000fea0003800000 */
[----:B------:R-:W-:-:S10]  /*1e00*/  DFMA.RM R16, R20, R16, R18 ;  /* 0x000000101410722b */ /* 0x000fd40000004012 */
[----:B------:R-:W-:-:S05]  /*1e10*/  IADD3 R18, P0, PT, R16, 0x1, RZ ;  /* 0x0000000110127810 */ /* 0x000fca0007f1e0ff */
[----:B------:R-:W-:-:S06]  /*1e20*/  IMAD.X R19, RZ, RZ, R17, P0 ;  /* 0x000000ffff137224 */ /* 0x000fcc00000e0611 */
[----:B------:R-:W-:-:S08]  /*1e30*/  DFMA.RP R14, -R16, R18, R14 ;  /* 0x00000012100e722b */ /* 0x000fd0000000810e */
[----:B------:R-:W-:-:S06]  /*1e40*/  DSETP.GT.AND P0, PT, R14, RZ, PT ;  /* 0x000000ff0e00722a */ /* 0x000fcc0003f04000 */
[----:B------:R-:W-:Y:S02]  /*1e50*/  FSEL R16, R18, R16, P0 ;  /* 0x0000001012107208 */ /* 0x000fe40000000000 */
[----:B------:R-:W-:Y:S01]  /*1e60*/  FSEL R17, R19, R17, P0 ;  /* 0x0000001113117208 */ /* 0x000fe20000000000 */
[----:B------:R-:W-:Y:S06]  /*1e70*/  BRA `(.L_x_41) ;  /* 0x0000000000647947 */ /* 0x000fec0003800000 */
.L_x_40:
[----:B------:R-:W-:-:S14]  /*1e80*/  DSETP.NE.AND P0, PT, R14, RZ, PT ;  /* 0x000000ff0e00722a */ /* 0x000fdc0003f05000 */
[----:B------:R-:W-:Y:S05]  /*1e90*/  @!P0 BRA `(.L_x_42) ;  /* 0x0000000000588947 */ /* 0x000fea0003800000 */
[----:B------:R-:W-:-:S13]  /*1ea0*/  ISETP.GE.AND P0, PT, R15, RZ, PT ;  /* 0x000000ff0f00720c */ /* 0x000fda0003f06270 */
[----:B------:R-:W-:Y:S02]  /*1eb0*/  @!P0 IMAD.MOV.U32 R16, RZ, RZ, 0x0 ;  /* 0x00000000ff108424 */ /* 0x000fe400078e00ff */
[----:B------:R-:W-:Y:S01]  /*1ec0*/  @!P0 IMAD.MOV.U32 R17, RZ, RZ, -0x80000 ;  /* 0xfff80000ff118424 */ /* 0x000fe200078e00ff */
[----:B------:R-:W-:Y:S06]  /*1ed0*/  @!P0 BRA `(.L_x_41) ;  /* 0x00000000004c8947 */ /* 0x000fec0003800000 */
[----:B------:R-:W-:-:S13]  /*1ee0*/  ISETP.GT.AND P0, PT, R15, 0x7fefffff, PT ;  /* 0x7fefffff0f00780c */ /* 0x000fda0003f04270 */
[----:B------:R-:W-:Y:S05]  /*1ef0*/  @P0 BRA `(.L_x_42) ;  /* 0x0000000000400947 */ /* 0x000fea0003800000 */
[----:B------:R-:W-:Y:S01]  /*1f00*/  DMUL R14, R14, 8.11296384146066816958e+31 ;  /* 0x469000000e0e7828 */ /* 0x000fe20000000000 */
[----:B------:R-:W-:Y:S02]  /*1f10*/  IMAD.MOV.U32 R16, RZ, RZ, RZ ;  /* 0x000000ffff107224 */ /* 0x000fe400078e00ff */
[----:B------:R-:W-:Y:S02]  /*1f20*/  IMAD.MOV.U32 R20, RZ, RZ, 0x0 ;  /* 0x00000000ff147424 */ /* 0x000fe400078e00ff */
[----:B------:R-:W-:Y:S01]  /*1f30*/  IMAD.MOV.U32 R21, RZ, RZ, 0x3fd80000 ;  /* 0x3fd80000ff157424 */ /* 0x000fe200078e00ff */
[----:B------:R-:W0:Y:S02]  /*1f40*/  MUFU.RSQ64H R17, R15 ;  /* 0x0000000f00117308 */ /* 0x000e240000001c00 */
[----:B0-----:R-:W-:-:S08]  /*1f50*/  DMUL R18, R16, R16 ;  /* 0x0000001010127228 */ /* 0x001fd00000000000 */
[----:B------:R-:W-:-:S08]  /*1f60*/  DFMA R18, R14, -R18, 1 ;  /* 0x3ff000000e12742b */ /* 0x000fd00000000812 */
[----:B------:R-:W-:Y:S02]  /*1f70*/  DFMA R20, R18, R20, 0.5 ;  /* 0x3fe000001214742b */ /* 0x000fe40000000014 */
[----:B------:R-:W-:-:S08]  /*1f80*/  DMUL R18, R16, R18 ;  /* 0x0000001210127228 */ /* 0x000fd00000000000 */
[----:B------:R-:W-:-:S08]  /*1f90*/  DFMA R18, R20, R18, R16 ;  /* 0x000000121412722b */ /* 0x000fd00000000010 */
[----:B------:R-:W-:Y:S02]  /*1fa0*/  DMUL R16, R14, R18 ;  /* 0x000000120e107228 */ /* 0x000fe40000000000 */
[----:B------:R-:W-:-:S06]  /*1fb0*/  VIADD R19, R19, 0xfff00000 ;  /* 0xfff0000013137836 */ /* 0x000fcc0000000000 */
[----:B------:R-:W-:-:S08]  /*1fc0*/  DFMA R20, R16, -R16, R14 ;  /* 0x800000101014722b */ /* 0x000fd0000000000e */
[----:B------:R-:W-:-:S10]  /*1fd0*/  DFMA R16, R18, R20, R16 ;  /* 0x000000141210722b */ /* 0x000fd40000000010 */
[----:B------:R-:W-:Y:S01]  /*1fe0*/  VIADD R17, R17, 0xfcb00000 ;  /* 0xfcb0000011117836 */ /* 0x000fe20000000000 */
[----:B------:R-:W-:Y:S06]  /*1ff0*/  BRA `(.L_x_41) ;  /* 0x0000000000047947 */ /* 0x000fec0003800000 */
.L_x_42:
[----:B------:R-:W-:-:S11]  /*2000*/  DADD R16, R14, R14 ;  /* 0x000000000e107229 */ /* 0x000fd6000000000e */
.L_x_41:
[----:B------:R-:W-:Y:S05]  /*2010*/  BSYNC.RECONVERGENT B2 ;  /* 0x0000000000027941 */ /* 0x000fea0003800200 */
.L_x_39:
[----:B------:R-:W-:-:S04]  /*2020*/  IMAD.MOV.U32 R25, RZ, RZ, 0x0 ;  /* 0x00000000ff197424 */ /* 0x000fc800078e00ff */
[----:B------:R-:W-:Y:S05]  /*2030*/  RET.REL.NODEC R24 `(ui_many_series_one_param_time_major_f32) ;  /* 0xffffffdc18f07950 */ /* 0x000fea0003c3ffff */
.L_x_43:
[----:B------:R-:W-:-:S00]  /*2040*/  BRA `(.L_x_43) ;  /* 0xfffffffc00fc7947 */ /* 0x000fc0000383ffff */
[----:B------:R-:W-:-:S00]  /*2050*/  NOP ;  /* 0x0000000000007918 */ /* 0x000fc00000000000 */
        /* <DEDUP_REMOVED lines=10> */
.L_x_83:


//--------------------- .text.ui_scale_rows_from_base_f32 --------------------------
	.section	.text.ui_scale_rows_from_base_f32,"ax",@progbits
	.align	128
        .global         ui_scale_rows_from_base_f32
        .type           ui_scale_rows_from_base_f32,@function
        .size           ui_scale_rows_from_base_f32,(.L_x_87 - ui_scale_rows_from_base_f32)
        .other          ui_scale_rows_from_base_f32,@"STO_CUDA_ENTRY STV_DEFAULT"
ui_scale_rows_from_base_f32:
.text.ui_scale_rows_from_base_f32:
[----:B------:R-:W-:Y:S01]  /*0000*/  LDC R1, c[0x0][0x37c] ;  /* 0x0000df00ff017b82 */ /* 0x000fe20000000800 */
[----:B------:R-:W0:Y:S01]  /*0010*/  S2R R6, SR_CTAID.Y ;  /* 0x0000000000067919 */ /* 0x000e220000002600 */
[----:B------:R-:W0:Y:S02]  /*0020*/  LDCU UR4, c[0x0][0x394] ;  /* 0x00007280ff0477ac */ /* 0x000e240008000800 */
[----:B0-----:R-:W-:-:S13]  /*0030*/  ISETP.GE.AND P0, PT, R6, UR4, PT ;  /* 0x0000000406007c0c */ /* 0x001fda000bf06270 */
[----:B------:R-:W-:Y:S05]  /*0040*/  @P0 EXIT ;  /* 0x000000000000094d */ /* 0x000fea0003800000 */
[----:B------:R-:W0:Y:S01]  /*0050*/  S2R R7, SR_TID.X ;  /* 0x0000000000077919 */ /* 0x000e220000002100 */
[----:B------:R-:W0:Y:S01]  /*0060*/  S2UR UR4, SR_CTAID.X ;  /* 0x00000000000479c3 */ /* 0x000e220000002500 */
[----:B------:R-:W1:Y:S07]  /*0070*/  LDCU UR6, c[0x0][0x390] ;  /* 0x00007200ff0677ac */ /* 0x000e6e0008000800 */
[----:B------:R-:W0:Y:S01]  /*0080*/  LDC R0, c[0x0][0x360] ;  /* 0x0000d800ff007b82 */ /* 0x000e220000000800 */
[----:B------:R-:W2:Y:S01]  /*0090*/  LDCU UR5, c[0x0][0x370] ;  /* 0x00006e00ff0577ac */ /* 0x000ea20008000800 */
[----:B0-----:R-:W-:-:S02]  /*00a0*/  IMAD R7, R0, UR4, R7 ;  /* 0x0000000400077c24 */ /* 0x001fc4000f8e0207 */
[----:B--2---:R-:W-:-:S03]  /*00b0*/  IMAD R0, R0, UR5, RZ ;  /* 0x0000000500007c24 */ /* 0x004fc6000f8e02ff */
[----:B-1----:R-:W-:-:S13]  /*00c0*/  ISETP.GE.AND P0, PT, R7, UR6, PT ;  /* 0x0000000607007c0c */ /* 0x002fda000bf06270 */
[----:B------:R-:W-:Y:S05]  /*00d0*/  @P0 EXIT ;  /* 0x000000000000094d */ /* 0x000fea0003800000 */
[----:B------:R-:W0:Y:S01]  /*00e0*/  I2F.U32.RP R10, R0 ;  /* 0x00000000000a7306 */ /* 0x000e220000209000 */
[----:B------:R-:W1:Y:S01]  /*00f0*/  LDC.64 R4, c[0x0][0x388] ;  /* 0x0000e200ff047b82 */ /* 0x000e620000000a00 */
[----:B------:R-:W2:Y:S01]  /*0100*/  LDCU.64 UR4, c[0x0][0x358] ;  /* 0x00006b00ff0477ac */ /* 0x000ea20008000a00 */
[C---:B------:R-:W-:Y:S02]  /*0110*/  IMAD.IADD R8, R0.reuse, 0x1, R7 ;  /* 0x0000000100087824 */ /* 0x040fe400078e0207 */
[----:B------:R-:W-:Y:S01]  /*0120*/  IMAD.MOV R11, RZ, RZ, -R0 ;  /* 0x000000ffff0b7224 */ /* 0x000fe200078e0a00 */
[----:B------:R-:W-:Y:S01]  /*0130*/  ISETP.NE.U32.AND P2, PT, R0, RZ, PT ;  /* 0x000000ff0000720c */ /* 0x000fe20003f45070 */
[----:B------:R-:W3:Y:S01]  /*0140*/  LDCU.64 UR10, c[0x0][0x398] ;  /* 0x00007300ff0a77ac */ /* 0x000ee20008000a00 */
[----:B------:R-:W4:Y:S01]  /*0150*/  LDCU.64 UR8, c[0x0][0x398] ;  /* 0x00007300ff0877ac */ /* 0x000f220008000a00 */
[----:B0-----:R-:W0:Y:S01]  /*0160*/  MUFU.RCP R10, R10 ;  /* 0x0000000a000a7308 */ /* 0x001e220000001000 */
[----:B------:R-:W-:Y:S01]  /*0170*/  ISETP.GE.AND P0, PT, R8, UR6, PT ;  /* 0x0000000608007c0c */ /* 0x000fe2000bf06270 */
[----:B-1----:R-:W-:Y:S01]  /*0180*/  IMAD.WIDE.U32 R4, R6, 0x4, R4 ;  /* 0x0000000406047825 */ /* 0x002fe200078e0004 */
[----:B------:R-:W-:-:S05]  /*0190*/  VIMNMX R9, PT, PT, R8, UR6, !PT ;  /* 0x0000000608097c48 */ /* 0x000fca000ffe0100 */
[----:B--2---:R1:W5:Y:S01]  /*01a0*/  LDG.E.CONSTANT R4, desc[UR4][R4.64] ;  /* 0x0000000404047981 */ /* 0x004362000c1e9900 */
[----:B0-----:R-:W-:Y:S01]  /*01b0*/  VIADD R2, R10, 0xffffffe ;  /* 0x0ffffffe0a027836 */ /* 0x001fe20000000000 */
[----:B------:R-:W-:Y:S01]  /*01c0*/  BSSY.RECONVERGENT B0, `(.L_x_44) ;  /* 0x0000028000007945 */ /* 0x000fe20003800200 */
[----:B------:R-:W-:Y:S02]  /*01d0*/  IMAD R6, R6, UR6, RZ ;  /* 0x0000000606067c24 */ /* 0x000fe4000f8e02ff */
[----:B------:R0:W2:Y:S01]  /*01e0*/  F2I.FTZ.U32.TRUNC.NTZ R3, R2 ;  /* 0x0000000200037305 */ /* 0x0000a2000021f000 */
[----:B-1----:R-:W-:Y:S01]  /*01f0*/  SEL R5, RZ, 0x1, P0 ;  /* 0x00000001ff057807 */ /* 0x002fe20000000000 */
[----:B0-----:R-:W-:-:S03]  /*0200*/  IMAD.MOV.U32 R2, RZ, RZ, RZ ;  /* 0x000000ffff027224 */ /* 0x001fc600078e00ff */
[----:B------:R-:W-:Y:S01]  /*0210*/  IADD3 R9, PT, PT, R9, -R8, -R5 ;  /* 0x8000000809097210 */ /* 0x000fe20007ffe805 */
[----:B--2---:R-:W-:-:S04]  /*0220*/  IMAD R11, R11, R3, RZ ;  /* 0x000000030b0b7224 */ /* 0x004fc800078e02ff */
[----:B------:R-:W-:-:S06]  /*0230*/  IMAD.HI.U32 R10, R3, R11, R2 ;  /* 0x0000000b030a7227 */ /* 0x000fcc00078e0002 */
[----:B------:R-:W-:-:S04]  /*0240*/  IMAD.HI.U32 R10, R10, R9, RZ ;  /* 0x000000090a0a7227 */ /* 0x000fc800078e00ff */
[----:B------:R-:W-:-:S04]  /*0250*/  IMAD.MOV R2, RZ, RZ, -R10 ;  /* 0x000000ffff027224 */ /* 0x000fc800078e0a0a */
[----:B------:R-:W-:Y:S02]  /*0260*/  IMAD R9, R0, R2, R9 ;  /* 0x0000000200097224 */ /* 0x000fe400078e0209 */
[----:B------:R-:W0:Y:S03]  /*0270*/  LDC.64 R2, c[0x0][0x380] ;  /* 0x0000e000ff027b82 */ /* 0x000e260000000a00 */
[----:B------:R-:W-:-:S13]  /*0280*/  ISETP.GE.U32.AND P0, PT, R9, R0, PT ;  /* 0x000000000900720c */ /* 0x000fda0003f06070 */
[----:B------:R-:W-:Y:S02]  /*0290*/  @P0 IMAD.IADD R9, R9, 0x1, -R0 ;  /* 0x0000000109090824 */ /* 0x000fe400078e0a00 */
[----:B------:R-:W-:-:S03]  /*02a0*/  @P0 VIADD R10, R10, 0x1 ;  /* 0x000000010a0a0836 */ /* 0x000fc60000000000 */
[----:B------:R-:W-:-:S13]  /*02b0*/  ISETP.GE.U32.AND P1, PT, R9, R0, PT ;  /* 0x000000000900720c */ /* 0x000fda0003f26070 */
[----:B------:R-:W-:Y:S01]  /*02c0*/  @P1 VIADD R10, R10, 0x1 ;  /* 0x000000010a0a1836 */ /* 0x000fe20000000000 */
[----:B------:R-:W-:-:S05]  /*02d0*/  @!P2 LOP3.LUT R10, RZ, R0, RZ, 0x33, !PT ;  /* 0x00000000ff0aa212 */ /* 0x000fca00078e33ff */
[----:B------:R-:W-:-:S05]  /*02e0*/  IMAD.IADD R10, R5, 0x1, R10 ;  /* 0x00000001050a7824 */ /* 0x000fca00078e020a */
[C---:B------:R-:W-:Y:S02]  /*02f0*/  LOP3.LUT R5, R10.reuse, 0x3, RZ, 0xc0, !PT ;  /* 0x000000030a057812 */ /* 0x040fe400078ec0ff */
[----:B------:R-:W-:Y:S02]  /*0300*/  ISETP.GE.U32.AND P0, PT, R10, 0x3, PT ;  /* 0x000000030a00780c */ /* 0x000fe40003f06070 */
[----:B------:R-:W-:Y:S02]  /*0310*/  ISETP.NE.AND P1, PT, R5, 0x3, PT ;  /* 0x000000030500780c */ /* 0x000fe40003f25270 */
[----:B------:R-:W-:-:S11]  /*0320*/  SHF.R.S32.HI R5, RZ, 0x1f, R6 ;  /* 0x0000001fff057819 */ /* 0x000fd60000011406 */
[----:B0--34-:R-:W-:Y:S05]  /*0330*/  @!P1 BRA `(.L_x_45) ;  /* 0x0000000000409947 */ /* 0x019fea0003800000 */
[----:B------:R-:W0:Y:S01]  /*0340*/  LDC.64 R8, c[0x0][0x380] ;  /* 0x0000e000ff087b82 */ /* 0x000e220000000a00 */
[----:B------:R-:W-:-:S05]  /*0350*/  VIADD R10, R10, 0x1 ;  /* 0x000000010a0a7836 */ /* 0x000fca0000000000 */
[----:B------:R-:W-:-:S05]  /*0360*/  LOP3.LUT R10, R10, 0x3, RZ, 0xc0, !PT ;  /* 0x000000030a0a7812 */ /* 0x000fca00078ec0ff */
[----:B------:R-:W-:-:S07]  /*0370*/  IMAD.MOV R14, RZ, RZ, -R10 ;  /* 0x000000ffff0e7224 */ /* 0x000fce00078e0a0a */
.L_x_46:
[----:B0-----:R-:W-:-:S06]  /*0380*/  IMAD.WIDE R10, R7, 0x4, R8 ;  /* 0x00000004070a7825 */ /* 0x001fcc00078e0208 */
[----:B------:R-:W2:Y:S01]  /*0390*/  LDG.E.CONSTANT R11, desc[UR4][R10.64] ;  /* 0x000000040a0b7981 */ /* 0x000ea2000c1e9900 */
[----:B-1----:R-:W-:Y:S01]  /*03a0*/  IADD3 R13, P1, PT, R6, R7, RZ ;  /* 0x00000007060d7210 */ /* 0x002fe20007f3e0ff */
[----:B------:R-:W-:-:S03]  /*03b0*/  VIADD R14, R14, 0x1 ;  /* 0x000000010e0e7836 */ /* 0x000fc60000000000 */
[----:B------:R-:W-:Y:S01]  /*03c0*/  LEA.HI.X.SX32 R16, R7, R5, 0x1, P1 ;  /* 0x0000000507107211 */ /* 0x000fe200008f0eff */
[----:B------:R-:W-:Y:S01]  /*03d0*/  IMAD.IADD R7, R0, 0x1, R7 ;  /* 0x0000000100077824 */ /* 0x000fe200078e0207 */
[----:B------:R-:W-:-:S04]  /*03e0*/  LEA R12, P1, R13, UR8, 0x2 ;  /* 0x000000080d0c7c11 */ /* 0x000fc8000f8210ff */
[----:B------:R-:W-:Y:S02]  /*03f0*/  LEA.HI.X R13, R13, UR9, R16, 0x2, P1 ;  /* 0x000000090d0d7c11 */ /* 0x000fe400088f1410 */
[----:B------:R-:W-:Y:S01]  /*0400*/  ISETP.NE.AND P1, PT, R14, RZ, PT ;  /* 0x000000ff0e00720c */ /* 0x000fe20003f25270 */
[----:B--2--5:R-:W-:-:S05]  /*0410*/  FMUL R15, |R4|, R11 ;  /* 0x0000000b040f7220 */ /* 0x024fca0000400200 */
[----:B------:R1:W-:Y:S07]  /*0420*/  STG.E desc[UR4][R12.64], R15 ;  /* 0x0000000f0c007986 */ /* 0x0003ee000c101904 */
[----:B------:R-:W-:Y:S05]  /*0430*/  @P1 BRA `(.L_x_46) ;  /* 0xfffffffc00d01947 */ /* 0x000fea000383ffff */
.L_x_45:
[----:B------:R-:W-:Y:S05]  /*0440*/  BSYNC.RECONVERGENT B0 ;  /* 0x0000000000007941 */ /* 0x000fea0003800200 */
.L_x_44:
[----:B------:R-:W-:Y:S05]  /*0450*/  @!P0 EXIT ;  /* 0x000000000000894d */ /* 0x000fea0003800000 */
.L_x_47:
[----:B0-----:R-:W-:-:S04]  /*0460*/  IMAD.WIDE R10, R7, 0x4, R2 ;  /* 0x00000004070a7825 */ /* 0x001fc800078e0202 */
[C---:B------:R-:W-:Y:S02]  /*0470*/  IMAD.WIDE R8, R0.reuse, 0x4, R10 ;  /* 0x0000000400087825 */ /* 0x040fe400078e020a */
[----:B------:R-:W2:Y:S02]  /*0480*/  LDG.E.CONSTANT R11, desc[UR4][R10.64] ;  /* 0x000000040a0b7981 */ /* 0x000ea4000c1e9900 */
[C---:B-1----:R-:W-:Y:S02]  /*0490*/  IMAD.WIDE R12, R0.reuse, 0x4, R8 ;  /* 0x00000004000c7825 */ /* 0x042fe400078e0208 */
[----:B------:R0:W3:Y:S04]  /*04a0*/  LDG.E.CONSTANT R17, desc[UR4][R8.64] ;  /* 0x0000000408117981 */ /* 0x0000e8000c1e9900 */
[----:B------:R1:W4:Y:S01]  /*04b0*/  LDG.E.CONSTANT R19, desc[UR4][R12.64] ;  /* 0x000000040c137981 */ /* 0x000322000c1e9900 */
[----:B------:R-:W-:-:S06]  /*04c0*/  IMAD.WIDE R20, R0, 0x4, R12 ;  /* 0x0000000400147825 */ /* 0x000fcc00078e020c */
[----:B------:R-:W4:Y:S01]  /*04d0*/  LDG.E.CONSTANT R21, desc[UR4][R20.64] ;  /* 0x0000000414157981 */ /* 0x000f22000c1e9900 */
[----:B------:R-:W-:Y:S01]  /*04e0*/  IMAD.IADD R25, R0, 0x1, R7 ;  /* 0x0000000100197824 */ /* 0x000fe200078e0207 */
[----:B------:R-:W-:-:S03]  /*04f0*/  IADD3 R15, P0, PT, R6, R7, RZ ;  /* 0x00000007060f7210 */ /* 0x000fc60007f1e0ff */
[C---:B------:R-:W-:Y:S01]  /*0500*/  IMAD.IADD R23, R0.reuse, 0x1, R25 ;  /* 0x0000000100177824 */ /* 0x040fe200078e0219 */
[----:B------:R-:W-:Y:S02]  /*0510*/  LEA.HI.X.SX32 R16, R7, R5, 0x1, P0 ;  /* 0x0000000507107211 */ /* 0x000fe400000f0eff */
[C---:B------:R-:W-:Y:S01]  /*0520*/  LEA R14, P1, R15.reuse, UR10, 0x2 ;  /* 0x0000000a0f0e7c11 */ /* 0x040fe2000f8210ff */
[----:B------:R-:W-:Y:S01]  /*0530*/  IMAD.IADD R7, R0, 0x1, R23 ;  /* 0x0000000100077824 */ /* 0x000fe200078e0217 */
[C---:B------:R-:W-:Y:S02]  /*0540*/  IADD3 R22, P0, PT, R6.reuse, R25, RZ ;  /* 0x0000001906167210 */ /* 0x040fe40007f1e0ff */
[----:B------:R-:W-:Y:S02]  /*0550*/  LEA.HI.X R15, R15, UR11, R16, 0x2, P1 ;  /* 0x0000000b0f0f7c11 */ /* 0x000fe400088f1410 */
[C---:B------:R-:W-:Y:S02]  /*0560*/  IADD3 R18, P2, PT, R6.reuse, R23, RZ ;  /* 0x0000001706127210 */ /* 0x040fe40007f5e0ff */
[----:B------:R-:W-:-:S02]  /*0570*/  IADD3 R16, P1, PT, R6, R7, RZ ;  /* 0x0000000706107210 */ /* 0x000fc40007f3e0ff */
[-C--:B0-----:R-:W-:Y:S02]  /*0580*/  LEA.HI.X.SX32 R9, R25, R5.reuse, 0x1, P0 ;  /* 0x0000000519097211 */ /* 0x081fe400000f0eff */
[----:B------:R-:W-:Y:S02]  /*0590*/  LEA R8, P0, R22, UR10, 0x2 ;  /* 0x0000000a16087c11 */ /* 0x000fe4000f8010ff */
[-C--:B-1----:R-:W-:Y:S02]  /*05a0*/  LEA.HI.X.SX32 R13, R23, R5.reuse, 0x1, P2 ;  /* 0x00000005170d7211 */ /* 0x082fe400010f0eff */
[----:B------:R-:W-:Y:S02]  /*05b0*/  LEA R12, P2, R18, UR10, 0x2 ;  /* 0x0000000a120c7c11 */ /* 0x000fe4000f8410ff */
[----:B------:R-:W-:Y:S02]  /*05c0*/  LEA.HI.X.SX32 R23, R7, R5, 0x1, P1 ;  /* 0x0000000507177211 */ /* 0x000fe400008f0eff */
[----:B------:R-:W-:-:S02]  /*05d0*/  LEA R10, P1, R16, UR10, 0x2 ;  /* 0x0000000a100a7c11 */ /* 0x000fc4000f8210ff */
[----:B------:R-:W-:Y:S02]  /*05e0*/  LEA.HI.X R9, R22, UR11, R9, 0x2, P0 ;  /* 0x0000000b16097c11 */ /* 0x000fe400080f1409 */
[----:B------:R-:W-:Y:S01]  /*05f0*/  LEA.HI.X R13, R18, UR11, R13, 0x2, P2 ;  /* 0x0000000b120d7c11 */ /* 0x000fe200090f140d */
[----:B------:R-:W-:-:S05]  /*0600*/  IMAD.IADD R7, R0, 0x1, R7 ;  /* 0x0000000100077824 */ /* 0x000fca00078e0207 */
[----:B------:R-:W-:Y:S01]  /*0610*/  ISETP.GE.AND P0, PT, R7, UR6, PT ;  /* 0x0000000607007c0c */ /* 0x000fe2000bf06270 */
[----:B--2--5:R-:W-:Y:S01]  /*0620*/  FMUL R25, |R4|, R11 ;  /* 0x0000000b04197220 */ /* 0x024fe20000400200 */
[----:B------:R-:W-:Y:S01]  /*0630*/  LEA.HI.X R11, R16, UR11, R23, 0x2, P1 ;  /* 0x0000000b100b7c11 */ /* 0x000fe200088f1417 */
[----:B---3--:R-:W-:-:S03]  /*0640*/  FMUL R17, |R4|, R17 ;  /* 0x0000001104117220 */ /* 0x008fc60000400200 */
[----:B------:R0:W-:Y:S01]  /*0650*/  STG.E desc[UR4][R14.64], R25 ;  /* 0x000000190e007986 */ /* 0x0001e2000c101904 */
[----:B----4-:R-:W-:-:S03]  /*0660*/  FMUL R19, |R4|, R19 ;  /* 0x0000001304137220 */ /* 0x010fc60000400200 */
[----:B------:R0:W-:Y:S01]  /*0670*/  STG.E desc[UR4][R8.64], R17 ;  /* 0x0000001108007986 */ /* 0x0001e2000c101904 */
[----:B------:R-:W-:-:S03]  /*0680*/  FMUL R21, |R4|, R21 ;  /* 0x0000001504157220 */ /* 0x000fc60000400200 */
[----:B------:R0:W-:Y:S04]  /*0690*/  STG.E desc[UR4][R12.64], R19 ;  /* 0x000000130c007986 */ /* 0x0001e8000c101904 */
[----:B------:R0:W-:Y:S01]  /*06a0*/  STG.E desc[UR4][R10.64], R21 ;  /* 0x000000150a007986 */ /* 0x0001e2000c101904 */
[----:B------:R-:W-:Y:S05]  /*06b0*/  @!P0 BRA `(.L_x_47) ;  /* 0xfffffffc00688947 */ /* 0x000fea000383ffff */
[----:B------:R-:W-:Y:S05]  /*06c0*/  EXIT ;  /* 0x000000000000794d */ /* 0x000fea0003800000 */
.L_x_48:
        /* <DEDUP_REMOVED lines=11> */
.L_x_87:


//--------------------- .text.ui_single_series_f32 --------------------------
	.section	.text.ui_single_series_f32,"ax",@progbits
	.align	128
        .global         ui_single_series_f32
        .type           ui_single_series_f32,@function
        .size           ui_single_series_f32,(.L_x_85 - ui_single_series_f32)
        .other          ui_single_series_f32,@"STO_CUDA_ENTRY STV_DEFAULT"
ui_single_series_f32:
.text.ui_single_series_f32:
[----:B------:R-:W-:Y:S01]  /*0000*/  LDC R1, c[0x0][0x37c] ;  /* 0x0000df00ff017b82 */ /* 0x000fe20000000800 */
[----:B------:R-:W0:Y:S07]  /*0010*/  LDCU UR16, c[0x0][0x388] ;  /* 0x00007100ff1077ac */ /* 0x000e2e0008000800 */
[----:B------:R-:W1:Y:S01]  /*0020*/  S2UR UR5, SR_CTAID.X ;  /* 0x00000000000579c3 */ /* 0x000e620000002500 */
[----:B------:R-:W0:Y:S02]  /*0030*/  LDCU UR17, c[0x0][0x390] ;  /* 0x00007200ff1177ac */ /* 0x000e240008000800 */
[----:B0-----:R-:W-:-:S04]  /*0040*/  UISETP.LT.AND UP0, UPT, UR16, UR17, UPT ;  /* 0x000000111000728c */ /* 0x001fc8000bf01270 */
[----:B------:R-:W-:-:S04]  /*0050*/  USEL UR4, UR16, UR17, UP0 ;  /* 0x0000001110047287 */ /* 0x000fc80008000000 */
[----:B------:R-:W-:-:S04]  /*0060*/  UISETP.GE.AND UP0, UPT, UR4, 0x1, UPT ;  /* 0x000000010400788c */ /* 0x000fc8000bf06270 */
[----:B-1----:R-:W-:-:S06]  /*0070*/  UISETP.NE.OR UP0, UPT, UR5, URZ, !UP0 ;  /* 0x000000ff0500728c */ /* 0x002fcc000c705670 */
[----:B------:R-:W-:-:S13]  /*0080*/  PLOP3.LUT P0, PT, PT, PT, UP0, 0x80, 0x8 ;  /* 0x000000000008781c */ /* 0x000fda0003f0f008 */
[----:B------:R-:W-:Y:S05]  /*0090*/  @P0 EXIT ;  /* 0x000000000000094d */ /* 0x000fea0003800000 */
[----:B------:R-:W0:Y:S02]  /*00a0*/  S2R R0, SR_TID.X ;  /* 0x0000000000007919 */ /* 0x000e240000002100 */
[----:B0-----:R-:W-:-:S13]  /*00b0*/  ISETP.NE.AND P0, PT, R0, RZ, PT ;  /* 0x000000ff0000720c */ /* 0x001fda0003f05270 */
[----:B------:R-:W-:Y:S05]  /*00c0*/  @P0 EXIT ;  /* 0x000000000000094d */ /* 0x000fea0003800000 */
[----:B------:R-:W0:Y:S01]  /*00d0*/  LDCU UR18, c[0x0][0x38c] ;  /* 0x00007180ff1277ac */ /* 0x000e220008000800 */
[----:B------:R-:W-:Y:S02]  /*00e0*/  UISETP.GE.U32.AND UP0, UPT, UR17, 0x8, UPT ;  /* 0x000000081100788c */ /* 0x000fe4000bf06070 */
[----:B------:R-:W-:Y:S02]  /*00f0*/  ULEA UR6, UR17, 0x7, 0x2 ;  /* 0x0000000711067891 */ /* 0x000fe4000f8e10ff */
[----:B------:R-:W-:Y:S01]  /*0100*/  ULOP3.LUT UR10, UR17, 0x7, URZ, 0xc0, !UPT ;  /* 0x00000007110a7892 */ /* 0x000fe2000f8ec0ff */
[----:B------:R-:W-:Y:S01]  /*0110*/  UMOV UR4, URZ ;  /* 0x000000ff00047c82 */ /* 0x000fe20008000000 */
[----:B------:R-:W-:Y:S02]  /*0120*/  ULOP3.LUT UR9, UR6, 0xfffffff8, URZ, 0xc0, !UPT ;  /* 0xfffffff806097892 */ /* 0x000fe4000f8ec0ff */
[----:B0-----:R-:W-:-:S04]  /*0130*/  UISETP.LT.AND UP1, UPT, URZ, UR18, UPT ;  /* 0x00000012ff00728c */ /* 0x001fc8000bf21270 */
[----:B------:R-:W-:-:S07]  /*0140*/  USEL UR5, URZ, UR18, !UP1 ;  /* 0x00000012ff057287 */ /* 0x000fce000c800000 */
[----:B------:R-:W-:Y:S01]  /*0150*/  UMOV UR8, UR5 ;  /* 0x0000000500087c82 */ /* 0x000fe20008000000 */
[----:B------:R-:W-:Y:S05]  /*0160*/  BRA.U !UP0, `(.L_x_49) ;  /* 0x0000000108787547 */ /* 0x000fea000b800000 */
        /* <DEDUP_REMOVED lines=9> */
.L_x_50:
        /* <DEDUP_REMOVED lines=21> */
.L_x_49:
[----:B------:R-:W0:Y:S01]  /*0350*/  S2UR UR7, SR_CgaCtaId ;  /* 0x00000000000779c3 */ /* 0x000e220000008800 */
[----:B------:R-:W-:Y:S01]  /*0360*/  UISETP.NE.AND UP0, UPT, UR10, URZ, UPT ;  /* 0x000000ff0a00728c */ /* 0x000fe2000bf05270 */
[----:B------:R-:W-:Y:S01]  /*0370*/  UMOV UR6, 0x400 ;  /* 0x0000040000067882 */ /* 0x000fe20000000000 */
[----:B------:R-:W-:Y:S02]  /*0380*/  ULEA UR5, UR17, UR5, 0x1 ;  /* 0x0000000511057291 */ /* 0x000fe4000f8e08ff */
[----:B0-----:R-:W-:-:S04]  /*0390*/  ULEA UR11, UR7, UR6, 0x18 ;  /* 0x00000006070b7291 */ /* 0x001fc8000f8ec0ff */
[----:B------:R-:W-:Y:S02]  /*03a0*/  UIADD3 UR12, UPT, UPT, UR11, UR9, URZ ;  /* 0x000000090b0c7290 */ /* 0x000fe4000fffe0ff */
[----:B------:R-:W-:Y:S02]  /*03b0*/  UIADD3 UR9, UPT, UPT, UR5, -0x2, URZ ;  /* 0xfffffffe05097890 */ /* 0x000fe4000fffe0ff */
        /* <DEDUP_REMOVED lines=17> */
.L_x_52:
        /* <DEDUP_REMOVED lines=13> */
.L_x_53:
[----:B------:R-:W-:Y:S02]  /*05a0*/  @!UP1 ULEA UR5, UR4, UR12, 0x3 ;  /* 0x0000000c04059291 */ /* 0x000fe4000f8e18ff */
[----:B01----:R-:W-:-:S07]  /*05b0*/  IMAD.U32 R0, RZ, RZ, UR4 ;  /* 0x00000004ff007e24 */ /* 0x003fce000f8e00ff */
[----:B------:R-:W-:Y:S04]  /*05c0*/  @!P0 STS.64 [UR5], RZ ;  /* 0x000000ffff008988 */ /* 0x000fe80008000a05 */
[----:B------:R1:W-:Y:S02]  /*05d0*/  @!P0 STS.U8 [R0+UR19], RZ ;  /* 0x000000ff00008988 */ /* 0x0003e40008000013 */
.L_x_51:
[----:B------:R-:W-:Y:S01]  /*05e0*/  UISETP.GE.AND UP0, UPT, UR9, 0x1, UPT ;  /* 0x000000010900788c */ /* 0x000fe2000bf06270 */
[----:B------:R-:W2:Y:S08]  /*05f0*/  LDCU.64 UR14, c[0x0][0x358] ;  /* 0x00006b00ff0e77ac */ /* 0x000eb00008000a00 */
[----:B------:R-:W-:Y:S05]  /*0600*/  BRA.U !UP0, `(.L_x_54) ;  /* 0x0000000508487547 */ /* 0x000fea000b800000 */
[----:B------:R-:W-:Y:S01]  /*0610*/  UISETP.LT.AND UP0, UPT, UR9, UR16, UPT ;  /* 0x000000100900728c */ /* 0x000fe2000bf01270 */
[----:B------:R-:W-:-:S03]  /*0620*/  IMAD.MOV.U32 R5, RZ, RZ, RZ ;  /* 0x000000ffff057224 */ /* 0x000fc600078e00ff */
[----:B------:R-:W-:-:S04]  /*0630*/  USEL UR5, UR9, UR16, UP0 ;  /* 0x0000001009057287 */ /* 0x000fc80008000000 */
[----:B------:R-:W-:Y:S02]  /*0640*/  UISETP.GE.AND UP1, UPT, UR5, 0x10, UPT ;  /* 0x000000100500788c */ /* 0x000fe4000bf26270 */
[----:B------:R-:W-:-:S04]  /*0650*/  UISETP.LT.AND UP0, UPT, UR5, 0x1, UPT ;  /* 0x000000010500788c */ /* 0x000fc8000bf01270 */
[----:B------:R-:W-:-:S04]  /*0660*/  USEL UR4, UR5, 0x1, !UP0 ;  /* 0x0000000105047887 */ /* 0x000fc8000c000000 */
[----:B------:R-:W-:-:S04]  /*0670*/  ULOP3.LUT UR10, UR4, 0xf, URZ, 0xc0, !UPT ;  /* 0x0000000f040a7892 */ /* 0x000fc8000f8ec0ff */
[----:B------:R-:W-:Y:S01]  /*0680*/  UISETP.NE.AND UP0, UPT, UR10, URZ, UPT ;  /* 0x000000ff0a00728c */ /* 0x000fe2000bf05270 */
[----:B------:R-:W-:Y:S10]  /*0690*/  BRA.U !UP1, `(.L_x_55) ;  /* 0x0000000109807547 */ /* 0x000ff4000b800000 */
[----:B------:R-:W3:Y:S01]  /*06a0*/  LDCU.64 UR6, c[0x0][0x398] ;  /* 0x00007300ff0677ac */ /* 0x000ee20008000a00 */
[----:B------:R-:W-:Y:S01]  /*06b0*/  IMAD.MOV.U32 R9, RZ, RZ, 0x7fffffff ;  /* 0x7fffffffff097424 */ /* 0x000fe200078e00ff */
[----:B------:R-:W-:-:S06]  /*06c0*/  ULOP3.LUT UR13, UR4, 0x7ffffff0, URZ, 0xc0, !UPT ;  /* 0x7ffffff0040d7892 */ /* 0x000fcc000f8ec0ff */
[----:B------:R-:W-:Y:S01]  /*06d0*/  IMAD.U32 R5, RZ, RZ, UR13 ;  /* 0x0000000dff057e24 */ /* 0x000fe2000f8e00ff */
[----:B---3--:R-:W-:-:S04]  /*06e0*/  UIADD3 UR5, UP1, UPT, UR6, 0x20, URZ ;  /* 0x0000002006057890 */ /* 0x008fc8000ff3e0ff */
[----:B------:R-:W-:Y:S02]  /*06f0*/  UIADD3.X UR6, UPT, UPT, URZ, UR7, URZ, UP1, !UPT ;  /* 0x00000007ff067290 */ /* 0x000fe40008ffe4ff */
[----:B01----:R-:W-:Y:S01]  /*0700*/  IMAD.U32 R0, RZ, RZ, UR5 ;  /* 0x00000005ff007e24 */ /* 0x003fe2000f8e00ff */
[----:B------:R-:W-:-:S03]  /*0710*/  UIADD3 UR7, UPT, UPT, -UR13, URZ, URZ ;  /* 0x000000ff0d077290 */ /* 0x000fc6000fffe1ff */
[----:B------:R-:W-:-:S09]  /*0720*/  IMAD.U32 R7, RZ, RZ, UR6 ;  /* 0x00000006ff077e24 */ /* 0x000fd2000f8e00ff */
.L_x_56:
[----:B---3--:R-:W-:Y:S01]  /*0730*/  IMAD.MOV.U32 R2, RZ, RZ, R0 ;  /* 0x000000ffff027224 */ /* 0x008fe200078e0000 */
[----:B------:R-:W-:Y:S01]  /*0740*/  UIADD3 UR7, UPT, UPT, UR7, 0x10, URZ ;  /* 0x0000001007077890 */ /* 0x000fe2000fffe0ff */
[----:B------:R-:W-:-:S03]  /*0750*/  IMAD.MOV.U32 R3, RZ, RZ, R7 ;  /* 0x000000ffff037224 */ /* 0x000fc600078e0007 */
[----:B------:R-:W-:Y:S01]  /*0760*/  UISETP.NE.AND UP1, UPT, UR7, URZ, UPT ;  /* 0x000000ff0700728c */ /* 0x000fe2000bf25270 */
[----:B------:R-:W-:Y:S01]  /*0770*/  IADD3 R0, P0, PT, R2, 0x40, RZ ;  /* 0x0000004002007810 */ /* 0x000fe20007f1e0ff */
[----:B--2---:R3:W-:Y:S04]  /*0780*/  STG.E desc[UR14][R2.64+-0x20], R9 ;  /* 0xffffe00902007986 */ /* 0x0047e8000c10190e */
[----:B------:R3:W-:Y:S01]  /*0790*/  STG.E desc[UR14][R2.64+-0x1c], R9 ;  /* 0xffffe40902007986 */ /* 0x0007e2000c10190e */
[----:B------:R-:W-:-:S03]  /*07a0*/  IMAD.X R7, RZ, RZ, R3, P0 ;  /* 0x000000ffff077224 */ /* 0x000fc600000e0603 */
[----:B------:R3:W-:Y:S04]  /*07b0*/  STG.E desc[UR14][R2.64+-0x18], R9 ;  /* 0xffffe80902007986 */ /* 0x0007e8000c10190e */
        /* <DEDUP_REMOVED lines=12> */
[----:B------:R3:W-:Y:S01]  /*0880*/  STG.E desc[UR14][R2.64+0x1c], R9 ;  /* 0x00001c0902007986 */ /* 0x0007e2000c10190e */
[----:B------:R-:W-:Y:S05]  /*0890*/  BRA.U UP1, `(.L_x_56) ;  /* 0xfffffffd01a47547 */ /* 0x000fea000b83ffff */
.L_x_55:
[----:B------:R-:W-:Y:S05]  /*08a0*/  BRA.U !UP0, `(.L_x_54) ;  /* 0x0000000108a07547 */ /* 0x000fea000b800000 */
[----:B------:R-:W-:Y:S02]  /*08b0*/  UISETP.GE.U32.AND UP0, UPT, UR10, 0x8, UPT ;  /* 0x000000080a00788c */ /* 0x000fe4000bf06070 */
[----:B------:R-:W-:-:S04]  /*08c0*/  ULOP3.LUT UR5, UR4, 0x7, URZ, 0xc0, !UPT ;  /* 0x0000000704057892 */ /* 0x000fc8000f8ec0ff */
[----:B------:R-:W-:-:S03]  /*08d0*/  UISETP.NE.AND UP1, UPT, UR5, URZ, UPT ;  /* 0x000000ff0500728c */ /* 0x000fc6000bf25270 */
[----:B------:R-:W-:Y:S08]  /*08e0*/  BRA.U !UP0, `(.L_x_57) ;  /* 0x0000000108307547 */ /* 0x000ff0000b800000 */
[----:B---3--:R-:W3:Y:S01]  /*08f0*/  LDC.64 R2, c[0x0][0x398] ;  /* 0x0000e600ff027b82 */ /* 0x008ee20000000a00 */
[----:B------:R-:W-:Y:S02]  /*0900*/  IMAD.MOV.U32 R7, RZ, RZ, 0x7fffffff ;  /* 0x7fffffffff077424 */ /* 0x000fe400078e00ff */
[----:B---3--:R-:W-:-:S04]  /*0910*/  IMAD.WIDE.U32 R2, R5, 0x4, R2 ;  /* 0x0000000405027825 */ /* 0x008fc800078e0002 */
[----:B------:R-:W-:Y:S01]  /*0920*/  VIADD R5, R5, 0x8 ;  /* 0x0000000805057836 */ /* 0x000fe20000000000 */
[----:B--2---:R4:W-:Y:S04]  /*0930*/  STG.E desc[UR14][R2.64], R7 ;  /* 0x0000000702007986 */ /* 0x0049e8000c10190e */
[----:B------:R4:W-:Y:S04]  /*0940*/  STG.E desc[UR14][R2.64+0x4], R7 ;  /* 0x0000040702007986 */ /* 0x0009e8000c10190e */
[----:B------:R4:W-:Y:S04]  /*0950*/  STG.E desc[UR14][R2.64+0x8], R7 ;  /* 0x0000080702007986 */ /* 0x0009e8000c10190e */
[----:B------:R4:W-:Y:S04]  /*0960*/  STG.E desc[UR14][R2.64+0xc], R7 ;  /* 0x00000c0702007986 */ /* 0x0009e8000c10190e */
[----:B------:R4:W-:Y:S04]  /*0970*/  STG.E desc[UR14][R2.64+0x10], R7 ;  /* 0x0000100702007986 */ /* 0x0009e8000c10190e */
[----:B------:R4:W-:Y:S04]  /*0980*/  STG.E desc[UR14][R2.64+0x14], R7 ;  /* 0x0000140702007986 */ /* 0x0009e8000c10190e */
[----:B------:R4:W-:Y:S04]  /*0990*/  STG.E desc[UR14][R2.64+0x18], R7 ;  /* 0x0000180702007986 */ /* 0x0009e8000c10190e */
[----:B------:R4:W-:Y:S02]  /*09a0*/  STG.E desc[UR14][R2.64+0x1c], R7 ;  /* 0x00001c0702007986 */ /* 0x0009e4000c10190e */
.L_x_57:
[----:B------:R-:W-:Y:S05]  /*09b0*/  BRA.U !UP1, `(.L_x_54) ;  /* 0x00000001095c7547 */ /* 0x000fea000b800000 */
[----:B------:R-:W-:Y:S02]  /*09c0*/  UISETP.GE.U32.AND UP0, UPT, UR5, 0x4, UPT ;  /* 0x000000040500788c */ /* 0x000fe4000bf06070 */
[----:B------:R-:W-:-:S04]  /*09d0*/  ULOP3.LUT UR4, UR4, 0x3, URZ, 0xc0, !UPT ;  /* 0x0000000304047892 */ /* 0x000fc8000f8ec0ff */
[----:B------:R-:W-:-:S03]  /*09e0*/  UISETP.NE.AND UP1, UPT, UR4, URZ, UPT ;  /* 0x000000ff0400728c */ /* 0x000fc6000bf25270 */
[----:B------:R-:W-:Y:S08]  /*09f0*/  BRA.U !UP0, `(.L_x_58) ;  /* 0x0000000108207547 */ /* 0x000ff0000b800000 */
[----:B---34-:R-:W3:Y:S01]  /*0a00*/  LDC.64 R2, c[0x0][0x398] ;  /* 0x0000e600ff027b82 */ /* 0x018ee20000000a00 */
[----:B------:R-:W-:Y:S01]  /*0a10*/  MOV R7, 0x7fffffff ;  /* 0x7fffffff00077802 */ /* 0x000fe20000000f00 */
[----:B---3--:R-:W-:-:S04]  /*0a20*/  IMAD.WIDE.U32 R2, R5, 0x4, R2 ;  /* 0x0000000405027825 */ /* 0x008fc800078e0002 */
[----:B------:R-:W-:Y:S01]  /*0a30*/  VIADD R5, R5, 0x4 ;  /* 0x0000000405057836 */ /* 0x000fe20000000000 */
[----:B--2---:R2:W-:Y:S04]  /*0a40*/  STG.E desc[UR14][R2.64], R7 ;  /* 0x0000000702007986 */ /* 0x0045e8000c10190e */
[----:B------:R2:W-:Y:S04]  /*0a50*/  STG.E desc[UR14][R2.64+0x4], R7 ;  /* 0x0000040702007986 */ /* 0x0005e8000c10190e */
[----:B------:R2:W-:Y:S04]  /*0a60*/  STG.E desc[UR14][R2.64+0x8], R7 ;  /* 0x0000080702007986 */ /* 0x0005e8000c10190e */
[----:B------:R2:W-:Y:S02]  /*0a70*/  STG.E desc[UR14][R2.64+0xc], R7 ;  /* 0x00000c0702007986 */ /* 0x0005e4000c10190e */
.L_x_58:
[----:B------:R-:W-:Y:S05]  /*0a80*/  BRA.U !UP1, `(.L_x_54) ;  /* 0x0000000109287547 */ /* 0x000fea000b800000 */
[----:B--234-:R-:W2:Y:S01]  /*0a90*/  LDC.64 R2, c[0x0][0x398] ;  /* 0x0000e600ff027b82 */ /* 0x01cea20000000a00 */
[----:B------:R-:W-:Y:S01]  /*0aa0*/  UIADD3 UR4, UPT, UPT, -UR4, URZ, URZ ;  /* 0x000000ff04047290 */ /* 0x000fe2000fffe1ff */
[----:B--2---:R-:W-:-:S04]  /*0ab0*/  IMAD.WIDE.U32 R2, R5, 0x4, R2 ;  /* 0x0000000405027825 */ /* 0x004fc800078e0002 */
[----:B------:R-:W-:-:S07]  /*0ac0*/  IMAD.MOV.U32 R5, RZ, RZ, 0x7fffffff ;  /* 0x7fffffffff057424 */ /* 0x000fce00078e00ff */
.L_x_59:
[----:B------:R-:W-:Y:S01]  /*0ad0*/  UIADD3 UR4, UPT, UPT, UR4, 0x1, URZ ;  /* 0x0000000104047890 */ /* 0x000fe2000fffe0ff */
[----:B------:R2:W-:Y:S03]  /*0ae0*/  STG.E desc[UR14][R2.64], R5 ;  /* 0x0000000502007986 */ /* 0x0005e6000c10190e */
[----:B------:R-:W-:Y:S01]  /*0af0*/  UISETP.NE.AND UP0, UPT, UR4, URZ, UPT ;  /* 0x000000ff0400728c */ /* 0x000fe2000bf05270 */
[----:B--2---:R-:W-:-:S05]  /*0b00*/  IADD3 R2, P0, PT, R2, 0x4, RZ ;  /* 0x0000000402027810 */ /* 0x004fca0007f1e0ff */
[----:B------:R-:W-:-:S03]  /*0b10*/  IMAD.X R3, RZ, RZ, R3, P0 ;  /* 0x000000ffff037224 */ /* 0x000fc600000e0603 */
[----:B------:R-:W-:Y:S05]  /*0b20*/  BRA.U UP0, `(.L_x_59) ;  /* 0xfffffffd00e87547 */ /* 0x000fea000b83ffff */
.L_x_54:
[----:B------:R-:W-:-:S06]  /*0b30*/  UISETP.GE.AND UP0, UPT, UR18, UR16, UPT ;  /* 0x000000101200728c */ /* 0x000fcc000bf06270 */
[----:B------:R-:W-:-:S13]  /*0b40*/  PLOP3.LUT P0, PT, PT, PT, UP0, 0x80, 0x8 ;  /* 0x000000000008781c */ /* 0x000fda0003f0f008 */
[----:B--2---:R-:W-:Y:S05]  /*0b50*/  @P0 EXIT ;  /* 0x000000000000094d */ /* 0x004fea0003800000 */
[----:B------:R-:W2:Y:S01]  /*0b60*/  I2F.F64.U32 R4, UR17 ;  /* 0x0000001100047d12 */ /* 0x000ea20008201800 */
[----:B------:R-:W-:Y:S02]  /*0b70*/  CS2R R14, SRZ ;  /* 0x00000000000e7805 */ /* 0x000fe4000001ff00 */
[----:B----4-:R-:W-:Y:S01]  /*0b80*/  CS2R R6, SRZ ;  /* 0x0000000000067805 */ /* 0x010fe2000001ff00 */
[----:B------:R-:W-:Y:S01]  /*0b90*/  UIADD3 UR13, UPT, UPT, UR8, UR17, URZ ;  /* 0x00000011080d7290 */ /* 0x000fe2000fffe0ff */
[----:B------:R-:W-:Y:S01]  /*0ba0*/  UMOV UR4, URZ ;  /* 0x000000ff00047c82 */ /* 0x000fe20008000000 */
[----:B------:R-:W-:Y:S01]  /*0bb0*/  UMOV UR5, URZ ;  /* 0x000000ff00057c82 */ /* 0x000fe20008000000 */
[----:B------:R-:W-:-:S09]  /*0bc0*/  UMOV UR6, URZ ;  /* 0x000000ff00067c82 */ /* 0x000fd20008000000 */
.L_x_72:
[----:B------:R-:W4:Y:S01]  /*0bd0*/  LDCU UR7, c[0x0][0x388] ;  /* 0x00007100ff0777ac */ /* 0x000f220008000800 */
[----:B01----:R-:W-:Y:S01]  /*0be0*/  IMAD.U32 R0, RZ, RZ, UR8 ;  /* 0x00000008ff007e24 */ /* 0x003fe2000f8e00ff */
[----:B------:R-:W-:Y:S02]  /*0bf0*/  UISETP.NE.AND UP0, UPT, UR4, URZ, UPT ;  /* 0x000000ff0400728c */ /* 0x000fe4000bf05270 */
[----:B------:R-:W-:-:S04]  /*0c00*/  UIADD3 UR8, UPT, UPT, UR8, 0x1, URZ ;  /* 0x0000000108087890 */ /* 0x000fc8000fffe0ff */
[----:B----4-:R-:W-:-:S03]  /*0c10*/  UISETP.GE.AND UP1, UPT, UR8, UR7, UPT ;  /* 0x000000070800728c */ /* 0x010fc6000bf26270 */
[----:B------:R-:W-:Y:S01]  /*0c20*/  UMOV UR7, URZ ;  /* 0x000000ff00077c82 */ /* 0x000fe20008000000 */
[----:B------:R-:W-:Y:S07]  /*0c30*/  BRA.U !UP0, `(.L_x_60) ;  /* 0x0000000108447547 */ /* 0x000fee000b800000 */
[----:B------:R-:W0:Y:S01]  /*0c40*/  LDCU UR10, c[0x0][0x390] ;  /* 0x00007200ff0a77ac */ /* 0x000e220008000800 */
[----:B------:R-:W1:Y:S01]  /*0c50*/  LDCU UR16, c[0x0][0x390] ;  /* 0x00007200ff1077ac */ /* 0x000e620008000800 */
[----:B0-----:R-:W-:Y:S02]  /*0c60*/  UIADD3 UR7, UPT, UPT, UR8, -UR10, URZ ;  /* 0x8000000a08077290 */ /* 0x001fe4000fffe0ff */
[----:B------:R-:W-:-:S04]  /*0c70*/  UISETP.GE.AND UP0, UPT, UR8, UR10, UPT ;  /* 0x0000000a0800728c */ /* 0x000fc8000bf06270 */
[----:B-1----:R-:W-:-:S12]  /*0c80*/  USEL UR10, UR7, URZ, UP0 ;  /* 0x000000ff070a7287 */ /* 0x002fd80008000000 */
.L_x_61:
[----:B------:R-:W-:-:S09]  /*0c90*/  ULEA UR7, UR6, UR11, 0x2 ;  /* 0x0000000b06077291 */ /* 0x000fd2000f8e10ff */
[----:B---3--:R-:W0:Y:S01]  /*0ca0*/  LDS R2, [UR7] ;  /* 0x00000007ff027984 */ /* 0x008e220008000800 */
[----:B------:R-:W-:Y:S01]  /*0cb0*/  UMOV UR7, UR4 ;  /* 0x0000000400077c82 */ /* 0x000fe20008000000 */
[----:B0-----:R-:W-:-:S13]  /*0cc0*/  ISETP.GE.AND P0, PT, R2, UR10, PT ;  /* 0x0000000a02007c0c */ /* 0x001fda000bf06270 */
[----:B------:R-:W-:Y:S05]  /*0cd0*/  @P0 BRA `(.L_x_60) ;  /* 0x00000000001c0947 */ /* 0x000fea0003800000 */
[----:B------:R-:W-:Y:S02]  /*0ce0*/  UIADD3 UR6, UPT, UPT, UR6, 0x1, URZ ;  /* 0x0000000106067890 */ /* 0x000fe4000fffe0ff */
[----:B------:R-:W-:Y:S02]  /*0cf0*/  UIADD3 UR4, UPT, UPT, UR4, -0x1, URZ ;  /* 0xffffffff04047890 */ /* 0x000fe4000fffe0ff */
[----:B------:R-:W-:-:S04]  /*0d00*/  UISETP.NE.AND UP0, UPT, UR6, UR16, UPT ;  /* 0x000000100600728c */ /* 0x000fc8000bf05270 */
[----:B------:R-:W-:Y:S02]  /*0d10*/  USEL UR6, UR6, URZ, UP0 ;  /* 0x000000ff06067287 */ /* 0x000fe40008000000 */
[----:B------:R-:W-:-:S09]  /*0d20*/  UISETP.NE.AND UP0, UPT, UR4, URZ, UPT ;  /* 0x000000ff0400728c */ /* 0x000fd2000bf05270 */
[----:B------:R-:W-:Y:S05]  /*0d30*/  BRA.U UP0, `(.L_x_61) ;  /* 0xfffffffd00d47547 */ /* 0x000fea000b83ffff */
[----:B------:R-:W-:-:S05]  /*0d40*/  UMOV UR7, URZ ;  /* 0x000000ff00077c82 */ /* 0x000fca0008000000 */
.L_x_60:
[----:B---3--:R-:W0:Y:S02]  /*0d50*/  LDC.64 R8, c[0x0][0x380] ;  /* 0x0000e000ff087b82 */ /* 0x008e240000000a00 */
[----:B0-----:R-:W-:-:S06]  /*0d60*/  IMAD.WIDE.U32 R10, R0, 0x4, R8 ;  /* 0x00000004000a7825 */ /* 0x001fcc00078e0008 */
[----:B------:R-:W3:Y:S02]  /*0d70*/  LDG.E.CONSTANT R10, desc[UR14][R10.64] ;  /* 0x0000000e0a0a7981 */ /* 0x000ee4000c1e9900 */
[----:B---3--:R-:W-:-:S13]  /*0d80*/  FSETP.NE.AND P0, PT, |R10|, +INF , PT ;  /* 0x7f8000000a00780b */ /* 0x008fda0003f05200 */
[----:B------:R-:W-:Y:S05]  /*0d90*/  @!P0 BRA `(.L_x_62) ;  /* 0x0000000000688947 */ /* 0x000fea0003800000 */
[----:B------:R-:W-:Y:S01]  /*0da0*/  UISETP.NE.AND UP0, UPT, UR7, URZ, UPT ;  /* 0x000000ff0700728c */ /* 0x000fe2000bf05270 */
[----:B------:R-:W-:-:S08]  /*0db0*/  UMOV UR4, 0x1 ;  /* 0x0000000100047882 */ /* 0x000fd00000000000 */
[----:B------:R-:W-:Y:S05]  /*0dc0*/  BRA.U !UP0, `(.L_x_63) ;  /* 0x0000000108407547 */ /* 0x000fea000b800000 */
[----:B------:R-:W0:Y:S01]  /*0dd0*/  LDC.64 R8, c[0x0][0x380] ;  /* 0x0000e000ff087b82 */ /* 0x000e220000000a00 */
[----:B------:R-:W1:Y:S02]  /*0de0*/  LDCU UR16, c[0x0][0x390] ;  /* 0x00007200ff1077ac */ /* 0x000e640008000800 */
.L_x_65:
[----:B------:R-:W-:-:S04]  /*0df0*/  UISETP.NE.AND UP0, UPT, UR5, URZ, UPT ;  /* 0x000000ff0500728c */ /* 0x000fc8000bf05270 */
[----:B-1----:R-:W-:-:S04]  /*0e00*/  USEL UR4, UR5, UR16, UP0 ;  /* 0x0000001005047287 */ /* 0x002fc80008000000 */
[----:B------:R-:W-:-:S09]  /*0e10*/  ULEA UR10, UR4, UR11, 0x2 ;  /* 0x0000000b040a7291 */ /* 0x000fd2000f8e10ff */
[----:B------:R-:W0:Y:S02]  /*0e20*/  LDS R3, [UR10+-0x4] ;  /* 0xfffffc0aff037984 */ /* 0x000e240008000800 */
[----:B0-----:R-:W-:-:S06]  /*0e30*/  IMAD.WIDE R2, R3, 0x4, R8 ;  /* 0x0000000403027825 */ /* 0x001fcc00078e0208 */
[----:B------:R-:W3:Y:S02]  /*0e40*/  LDG.E.CONSTANT R3, desc[UR14][R2.64] ;  /* 0x0000000e02037981 */ /* 0x000ee4000c1e9900 */
[----:B---3--:R-:W-:-:S13]  /*0e50*/  FSETP.GTU.AND P0, PT, R3, R10, PT ;  /* 0x0000000a0300720b */ /* 0x008fda0003f0c000 */
[----:B------:R-:W-:Y:S05]  /*0e60*/  @P0 BRA `(.L_x_64) ;  /* 0x0000000000140947 */ /* 0x000fea0003800000 */
[----:B------:R-:W-:Y:S02]  /*0e70*/  UIADD3 UR7, UPT, UPT, UR7, -0x1, URZ ;  /* 0xffffffff07077890 */ /* 0x000fe4000fffe0ff */
[----:B------:R-:W-:Y:S02]  /*0e80*/  UIADD3 UR5, UPT, UPT, UR4, -0x1, URZ ;  /* 0xffffffff04057890 */ /* 0x000fe4000fffe0ff */
[----:B------:R-:W-:-:S09]  /*0e90*/  UISETP.NE.AND UP0, UPT, UR7, URZ, UPT ;  /* 0x000000ff0700728c */ /* 0x000fd2000bf05270 */
[----:B------:R-:W-:Y:S05]  /*0ea0*/  BRA.U UP0, `(.L_x_65) ;  /* 0xfffffffd00d07547 */ /* 0x000fea000b83ffff */
[----:B------:R-:W-:-:S05]  /*0eb0*/  UMOV UR7, URZ ;  /* 0x000000ff00077c82 */ /* 0x000fca0008000000 */
.L_x_64:
[----:B------:R-:W-:-:S12]  /*0ec0*/  UIADD3 UR4, UPT, UPT, UR7, 0x1, URZ ;  /* 0x0000000107047890 */ /* 0x000fd8000fffe0ff */
.L_x_63:
[----:B------:R-:W0:Y:S01]  /*0ed0*/  LDCU UR10, c[0x0][0x390] ;  /* 0x00007200ff0a77ac */ /* 0x000e220008000800 */
[----:B------:R-:W-:Y:S02]  /*0ee0*/  ULEA UR7, UR5, UR11, 0x2 ;  /* 0x0000000b05077291 */ /* 0x000fe4000f8e10ff */
[----:B------:R-:W-:-:S07]  /*0ef0*/  UIADD3 UR5, UPT, UPT, UR5, 0x1, URZ ;  /* 0x0000000105057890 */ /* 0x000fce000fffe0ff */
[----:B------:R1:W-:Y:S01]  /*0f00*/  STS [UR7], R0 ;  /* 0x00000000ff007988 */ /* 0x0003e20008000807 */
[----:B------:R-:W-:Y:S01]  /*0f10*/  UMOV UR7, UR4 ;  /* 0x0000000400077c82 */ /* 0x000fe20008000000 */
[----:B0-----:R-:W-:-:S04]  /*0f20*/  UISETP.NE.AND UP0, UPT, UR5, UR10, UPT ;  /* 0x0000000a0500728c */ /* 0x001fc8000bf05270 */
[----:B-1----:R-:W-:-:S12]  /*0f30*/  USEL UR5, UR5, URZ, UP0 ;  /* 0x000000ff05057287 */ /* 0x002fd80008000000 */
.L_x_62:
[----:B------:R-:W-:Y:S01]  /*0f40*/  UISETP.NE.AND UP0, UPT, UR7, URZ, UPT ;  /* 0x000000ff0700728c */ /* 0x000fe2000bf05270 */
[----:B------:R-:W-:Y:S02]  /*0f50*/  PLOP3.LUT P0, PT, PT, PT, PT, 0x80, 0x8 ;  /* 0x000000000008781c */ /* 0x000fe40003f0f070 */
[----:B------:R-:W-:Y:S02]  /*0f60*/  CS2R R2, SRZ ;  /* 0x0000000000027805 */ /* 0x000fe4000001ff00 */
[----:B------:R-:W-:Y:S01]  /*0f70*/  PRMT R11, RZ, 0x7610, R11 ;  /* 0x00007610ff0b7816 */ /* 0x000fe2000000000b */
[----:B------:R-:W-:Y:S01]  /*0f80*/  UISETP.LT.OR UP0, UPT, UR8, UR13, !UP0 ;  /* 0x0000000d0800728c */ /* 0x000fe2000c701670 */
[----:B------:R-:W-:-:S08]  /*0f90*/  UMOV UR4, UR7 ;  /* 0x0000000700047c82 */ /* 0x000fd00008000000 */
[----:B------:R-:W-:Y:S05]  /*0fa0*/  BRA.U UP0, `(.L_x_66) ;  /* 0x0000000100847547 */ /* 0x000fea000b800000 */
[----:B------:R-:W-:-:S09]  /*0fb0*/  ULEA UR7, UR6, UR11, 0x2 ;  /* 0x0000000b06077291 */ /* 0x000fd2000f8e10ff */
[----:B------:R-:W0:Y:S02]  /*0fc0*/  LDS R13, [UR7] ;  /* 0x00000007ff0d7984 */ /* 0x000e240008000800 */
[----:B0-----:R-:W-:-:S06]  /*0fd0*/  IMAD.WIDE R8, R13, 0x4, R8 ;  /* 0x000000040d087825 */ /* 0x001fcc00078e0208 */
[----:B------:R-:W3:Y:S02]  /*0fe0*/  LDG.E.CONSTANT R8, desc[UR14][R8.64] ;  /* 0x0000000e08087981 */ /* 0x000ee4000c1e9900 */
[----:B---3--:R-:W-:-:S04]  /*0ff0*/  FSETP.GT.AND P1, PT, |R8|, 9.999999682655225389e-21, PT ;  /* 0x1e3ce5080800780b */ /* 0x008fc80003f24200 */
[----:B------:R-:W-:-:S04]  /*1000*/  FSETP.EQU.OR P1, PT, |R8|, +INF , !P1 ;  /* 0x7f8000000800780b */ /* 0x000fc80004f2a600 */
[----:B------:R-:W-:-:S13]  /*1010*/  FSETP.EQU.OR P1, PT, |R10|, +INF , P1 ;  /* 0x7f8000000a00780b */ /* 0x000fda0000f2a600 */
[----:B------:R-:W-:Y:S05]  /*1020*/  @P1 BRA `(.L_x_66) ;  /* 0x0000000000641947 */ /* 0x000fea0003800000 */
[----:B------:R-:W0:Y:S01]  /*1030*/  F2F.F64.F32 R8, R8 ;  /* 0x0000000800087310 */ /* 0x000e220000201800 */
[----:B------:R-:W-:-:S07]  /*1040*/  IMAD.MOV.U32 R2, RZ, RZ, 0x1 ;  /* 0x00000001ff027424 */ /* 0x000fce00078e00ff */
[----:B0-----:R-:W0:Y:S02]  /*1050*/  MUFU.RCP64H R3, R9 ;  /* 0x0000000900037308 */ /* 0x001e240000001800 */
[----:B0-----:R-:W-:-:S08]  /*1060*/  DFMA R12, -R8, R2, 1 ;  /* 0x3ff00000080c742b */ /* 0x001fd00000000102 */
[----:B------:R-:W-:Y:S02]  /*1070*/  DFMA R16, R12, R12, R12 ;  /* 0x0000000c0c10722b */ /* 0x000fe4000000000c */
[----:B------:R-:W0:Y:S06]  /*1080*/  F2F.F64.F32 R12, R10 ;  /* 0x0000000a000c7310 */ /* 0x000e2c0000201800 */
[----:B------:R-:W-:-:S08]  /*1090*/  DFMA R16, R2, R16, R2 ;  /* 0x000000100210722b */ /* 0x000fd00000000002 */
[----:B------:R-:W-:Y:S02]  /*10a0*/  DFMA R2, -R8, R16, 1 ;  /* 0x3ff000000802742b */ /* 0x000fe40000000110 */
[----:B0-----:R-:W-:-:S06]  /*10b0*/  DADD R12, R12, -R8 ;  /* 0x000000000c0c7229 */ /* 0x001fcc0000000808 */
        /* <DEDUP_REMOVED lines=11> */
[----:B------:R-:W-:-:S07]  /*1170*/  IMAD.MOV.U32 R11, RZ, RZ, R9 ;  /* 0x000000ffff0b7224 */ /* 0x000fce00078e0009 */
[----:B--2---:R-:W-:Y:S05]  /*1180*/  CALL.REL.NOINC `($__internal_2_$__cuda_sm20_div_rn_f64_full) ;  /* 0x0000000400407944 */ /* 0x004fea0003c00000 */
.L_x_67:
[----:B------:R-:W-:Y:S01]  /*1190*/  DMUL R2, R2, R2 ;  /* 0x0000000202027228 */ /* 0x000fe20000000000 */
[----:B------:R-:W-:Y:S01]  /*11a0*/  PLOP3.LUT P0, PT, PT, PT, PT, 0x8, 0x80 ;  /* 0x000000000080781c */ /* 0x000fe20003f0e170 */
[----:B------:R-:W-:-:S12]  /*11b0*/  IMAD.MOV.U32 R11, RZ, RZ, 0x1 ;  /* 0x00000001ff0b7424 */ /* 0x000fd800078e00ff */
.L_x_66:
[----:B------:R-:W0:Y:S01]  /*11c0*/  LDS.U8 R8, [R15+UR19] ;  /* 0x000000130f087984 */ /* 0x000e220008000000 */
[C---:B------:R-:W-:Y:S01]  /*11d0*/  LEA R13, R15.reuse, UR12, 0x3 ;  /* 0x0000000c0f0d7c11 */ /* 0x040fe2000f8e18ff */
[----:B------:R-:W-:Y:S01]  /*11e0*/  VIADD R16, R15, 0x1 ;  /* 0x000000010f107836 */ /* 0x000fe20000000000 */
[----:B0-----:R-:W-:-:S13]  /*11f0*/  ISETP.NE.AND P1, PT, R8, RZ, PT ;  /* 0x000000ff0800720c */ /* 0x001fda0003f25270 */
[----:B------:R-:W0:Y:S01]  /*1200*/  @P1 LDS.64 R8, [R13] ;  /* 0x000000000d081984 */ /* 0x000e220000000a00 */
[----:B------:R-:W-:-:S03]  /*1210*/  @P1 VIADD R14, R14, 0xffffffff ;  /* 0xffffffff0e0e1836 */ /* 0x000fc60000000000 */
[----:B------:R1:W-:Y:S01]  /*1220*/  STS.64 [R13], R2 ;  /* 0x000000020d007388 */ /* 0x0003e20000000a00 */
[C---:B------:R-:W-:Y:S01]  /*1230*/  VIADD R10, R14.reuse, 0x1 ;  /* 0x000000010e0a7836 */ /* 0x040fe20000000000 */
[----:B------:R-:W-:Y:S02]  /*1240*/  @P0 IADD3 R10, PT, PT, R14, RZ, RZ ;  /* 0x000000ff0e0a0210 */ /* 0x000fe40007ffe0ff */
[----:B------:R1:W-:Y:S03]  /*1250*/  STS.U8 [R15+UR19], R11 ;  /* 0x0000000b0f007988 */ /* 0x0003e60008000013 */
[----:B------:R-:W-:Y:S01]  /*1260*/  IMAD.MOV.U32 R14, RZ, RZ, R10 ;  /* 0x000000ffff0e7224 */ /* 0x000fe200078e000a */
[----:B0-----:R-:W-:Y:S01]  /*1270*/  @P1 DADD R6, R6, -R8 ;  /* 0x0000000006061229 */ /* 0x001fe20000000808 */
[----:B------:R-:W-:-:S07]  /*1280*/  ISETP.GE.AND P1, PT, R0, UR9, PT ;  /* 0x0000000900007c0c */ /* 0x000fce000bf26270 */
[----:B------:R-:W-:-:S10]  /*1290*/  DADD R8, R2, R6 ;  /* 0x0000000002087229 */ /* 0x000fd40000000006 */
[----:B------:R-:W-:Y:S02]  /*12a0*/  FSEL R6, R6, R8, P0 ;  /* 0x0000000806067208 */ /* 0x000fe40000000000 */
[----:B------:R-:W-:Y:S01]  /*12b0*/  FSEL R7, R7, R9, P0 ;  /* 0x0000000907077208 */ /* 0x000fe20000000000 */
[----:B-1----:R-:W-:Y:S06]  /*12c0*/  @!P1 BRA `(.L_x_68) ;  /* 0x0000000000dc9947 */ /* 0x002fec0003800000 */
[----:B------:R-:W0:Y:S02]  /*12d0*/  LDCU UR7, c[0x0][0x390] ;  /* 0x00007200ff0777ac */ /* 0x000e240008000800 */
[----:B0-----:R-:W-:-:S13]  /*12e0*/  ISETP.NE.AND P0, PT, R14, UR7, PT ;  /* 0x000000070e007c0c */ /* 0x001fda000bf05270 */
[----:B------:R-:W-:Y:S05]  /*12f0*/  @P0 BRA `(.L_x_69) ;  /* 0x0000000000c00947 */ /* 0x000fea0003800000 */
[----:B--2---:R-:W0:Y:S01]  /*1300*/  MUFU.RCP64H R3, R5 ;  /* 0x0000000500037308 */ /* 0x004e220000001800 */
[----:B------:R-:W-:Y:S01]  /*1310*/  IMAD.MOV.U32 R2, RZ, RZ, 0x1 ;  /* 0x00000001ff027424 */ /* 0x000fe200078e00ff */
[----:B------:R-:W-:-:S05]  /*1320*/  FSETP.GEU.AND P1, PT, |R7|, 6.5827683646048100446e-37, PT ;  /* 0x036000000700780b */ /* 0x000fca0003f2e200 */
        /* <DEDUP_REMOVED lines=16> */
[----:B------:R-:W-:Y:S05]  /*1430*/  CALL.REL.NOINC `($__internal_2_$__cuda_sm20_div_rn_f64_full) ;  /* 0x0000000000947944 */ /* 0x000fea0003c00000 */
.L_x_70:
[----:B------:R-:W-:Y:S01]  /*1440*/  DSETP.GEU.AND P0, PT, R2, RZ, PT ;  /* 0x000000ff0200722a */ /* 0x000fe20003f0e000 */
[----:B------:R-:W-:Y:S02]  /*1450*/  IMAD.MOV.U32 R12, RZ, RZ, 0x0 ;  /* 0x00000000ff0c7424 */ /* 0x000fe400078e00ff */
        /* <DEDUP_REMOVED lines=18> */
[----:B------:R-:W-:Y:S05]  /*1580*/  CALL.REL.NOINC `($__internal_3_$__cuda_sm20_dsqrt_rn_f64_mediumpath_v1) ;  /* 0x0000000400c07944 */ /* 0x000fea0003c00000 */
[----:B------:R-:W-:Y:S02]  /*1590*/  IMAD.MOV.U32 R10, RZ, RZ, R8 ;  /* 0x000000ffff0a7224 */ /* 0x000fe400078e0008 */
[----:B------:R-:W-:-:S07]  /*15a0*/  IMAD.MOV.U32 R11, RZ, RZ, R9 ;  /* 0x000000ffff0b7224 */ /* 0x000fce00078e0009 */
.L_x_71:
[----:B------:R-:W0:Y:S01]  /*15b0*/  LDC.64 R2, c[0x0][0x398] ;  /* 0x0000e600ff027b82 */ /* 0x000e220000000a00 */
[----:B------:R-:W1:Y:S01]  /*15c0*/  F2F.F32.F64 R11, R10 ;  /* 0x0000000a000b7310 */ /* 0x000e620000301000 */
[----:B0-----:R-:W-:-:S05]  /*15d0*/  IMAD.WIDE.U32 R2, R0, 0x4, R2 ;  /* 0x0000000400027825 */ /* 0x001fca00078e0002 */
[----:B-1----:R1:W-:Y:S01]  /*15e0*/  STG.E desc[UR14][R2.64], R11 ;  /* 0x0000000b02007986 */ /* 0x0023e2000c10190e */
[----:B------:R-:W-:Y:S05]  /*15f0*/  BRA `(.L_x_68) ;  /* 0x0000000000107947 */ /* 0x000fea0003800000 */
.L_x_69:
[----:B------:R-:W0:Y:S01]  /*1600*/  LDC.64 R2, c[0x0][0x398] ;  /* 0x0000e600ff027b82 */ /* 0x000e220000000a00 */
[----:B------:R-:W-:Y:S02]  /*1610*/  IMAD.MOV.U32 R9, RZ, RZ, 0x7fffffff ;  /* 0x7fffffffff097424 */ /* 0x000fe400078e00ff */
[----:B0-----:R-:W-:-:S05]  /*1620*/  IMAD.WIDE.U32 R2, R0, 0x4, R2 ;  /* 0x0000000400027825 */ /* 0x001fca00078e0002 */
[----:B------:R0:W-:Y:S02]  /*1630*/  STG.E desc[UR14][R2.64], R9 ;  /* 0x0000000902007986 */ /* 0x0001e4000c10190e */
.L_x_68:
[----:B01----:R-:W0:Y:S02]  /*1640*/  LDC R3, c[0x0][0x390] ;  /* 0x0000e400ff037b82 */ /* 0x003e240000000800 */
[----:B0-----:R-:W-:-:S04]  /*1650*/  ISETP.NE.AND P0, PT, R16, R3, PT ;  /* 0x000000031000720c */ /* 0x001fc80003f05270 */
[----:B------:R-:W-:Y:S01]  /*1660*/  SEL R15, R16, RZ, P0 ;  /* 0x000000ff100f7207 */ /* 0x000fe20000000000 */
[----:B------:R-:W-:Y:S08]  /*1670*/  BRA.U !UP1, `(.L_x_72) ;  /* 0xfffffff509547547 */ /* 0x000ff0000b83ffff */
[----:B------:R-:W-:Y:S05]  /*1680*/  EXIT ;  /* 0x000000000000794d */ /* 0x000fea0003800000 */
        .weak           $__internal_2_$__cuda_sm20_div_rn_f64_full
        .type           $__internal_2_$__cuda_sm20_div_rn_f64_full,@function
        .size           $__internal_2_$__cuda_sm20_div_rn_f64_full,($__internal_3_$__cuda_sm20_dsqrt_rn_f64_mediumpath_v1 - $__internal_2_$__cuda_sm20_div_rn_f64_full)
$__internal_2_$__cuda_sm20_div_rn_f64_full:
[C---:B------:R-:W-:Y:S01]  /*1690*/  FSETP.GEU.AND P0, PT, |R11|.reuse, 1.469367938527859385e-39, PT ;  /* 0x001000000b00780b */ /* 0x040fe20003f0e200 */
[--C-:B------:R-:W-:Y:S01]  /*16a0*/  IMAD.MOV.U32 R10, RZ, RZ, R8.reuse ;  /* 0x000000ffff0a7224 */ /* 0x100fe200078e0008 */
[C---:B------:R-:W-:Y:S01]  /*16b0*/  LOP3.LUT R12, R11.reuse, 0x800fffff, RZ, 0xc0, !PT ;  /* 0x800fffff0b0c7812 */ /* 0x040fe200078ec0ff */
[----:B------:R-:W-:Y:S01]  /*16c0*/  IMAD.MOV.U32 R18, RZ, RZ, 0x1 ;  /* 0x00000001ff127424 */ /* 0x000fe200078e00ff */
[----:B------:R-:W-:Y:S01]  /*16d0*/  LOP3.LUT R21, R11, 0x7ff00000, RZ, 0xc0, !PT ;  /* 0x7ff000000b157812 */ /* 0x000fe200078ec0ff */
[----:B------:R-:W-:Y:S01]  /*16e0*/  IMAD.MOV.U32 R24, RZ, RZ, 0x1ca00000 ;  /* 0x1ca00000ff187424 */ /* 0x000fe200078e00ff */
[----:B------:R-:W-:Y:S01]  /*16f0*/  LOP3.LUT R13, R12, 0x3ff00000, RZ, 0xfc, !PT ;  /* 0x3ff000000c0d7812 */ /* 0x000fe200078efcff */
[----:B------:R-:W-:-:S06]  /*1700*/  IMAD.MOV.U32 R12, RZ, RZ, R8 ;  /* 0x000000ffff0c7224 */ /* 0x000fcc00078e0008 */
[----:B------:R-:W-:-:S06]  /*1710*/  @!P0 DMUL R12, R10, 8.98846567431157953865e+307 ;  /* 0x7fe000000a0c8828 */ /* 0x000fcc0000000000 */
[----:B------:R-:W0:Y:S02]  /*1720*/  MUFU.RCP64H R19, R13 ;  /* 0x0000000d00137308 */ /* 0x000e240000001800 */
[----:B0-----:R-:W-:-:S08]  /*1730*/  DFMA R8, R18, -R12, 1 ;  /* 0x3ff000001208742b */ /* 0x001fd0000000080c */
[----:B------:R-:W-:-:S08]  /*1740*/  DFMA R8, R8, R8, R8 ;  /* 0x000000080808722b */ /* 0x000fd00000000008 */
[----:B------:R-:W-:Y:S01]  /*1750*/  DFMA R18, R18, R8, R18 ;  /* 0x000000081212722b */ /* 0x000fe20000000012 */
[----:B------:R-:W-:Y:S02]  /*1760*/  IMAD.MOV.U32 R9, RZ, RZ, R3 ;  /* 0x000000ffff097224 */ /* 0x000fe400078e0003 */
[----:B------:R-:W-:-:S03]  /*1770*/  IMAD.MOV.U32 R8, RZ, RZ, R2 ;  /* 0x000000ffff087224 */ /* 0x000fc600078e0002 */
[----:B------:R-:W-:Y:S02]  /*1780*/  LOP3.LUT R26, R9, 0x7ff00000, RZ, 0xc0, !PT ;  /* 0x7ff00000091a7812 */ /* 0x000fe400078ec0ff */
[----:B------:R-:W-:Y:S01]  /*1790*/  DFMA R22, R18, -R12, 1 ;  /* 0x3ff000001216742b */ /* 0x000fe2000000080c */
[----:B------:R-:W-:Y:S01]  /*17a0*/  IMAD.MOV.U32 R2, RZ, RZ, R8 ;  /* 0x000000ffff027224 */ /* 0x000fe200078e0008 */
[----:B------:R-:W-:Y:S01]  /*17b0*/  ISETP.GE.U32.AND P1, PT, R26, R21, PT ;  /* 0x000000151a00720c */ /* 0x000fe20003f26070 */
[----:B------:R-:W-:-:S03]  /*17c0*/  IMAD.MOV.U32 R17, RZ, RZ, R26 ;  /* 0x000000ffff117224 */ /* 0x000fc600078e001a */
[----:B------:R-:W-:Y:S02]  /*17d0*/  SEL R3, R24, 0x63400000, !P1 ;  /* 0x6340000018037807 */ /* 0x000fe40004800000 */
[----:B------:R-:W-:Y:S01]  /*17e0*/  DFMA R18, R18, R22, R18 ;  /* 0x000000161212722b */ /* 0x000fe20000000012 */
[----:B------:R-:W-:Y:S02]  /*17f0*/  FSETP.GEU.AND P1, PT, |R9|, 1.469367938527859385e-39, PT ;  /* 0x001000000900780b */ /* 0x000fe40003f2e200 */
[----:B------:R-:W-:-:S11]  /*1800*/  LOP3.LUT R3, R3, 0x800fffff, R9, 0xf8, !PT ;  /* 0x800fffff03037812 */ /* 0x000fd600078ef809 */
[----:B------:R-:W-:Y:S05]  /*1810*/  @P1 BRA `(.L_x_73) ;  /* 0x0000000000201947 */ /* 0x000fea0003800000 */
[----:B------:R-:W-:Y:S02]  /*1820*/  LOP3.LUT R17, R11, 0x7ff00000, RZ, 0xc0, !PT ;  /* 0x7ff000000b117812 */ /* 0x000fe400078ec0ff */
[----:B------:R-:W-:Y:S02]  /*1830*/  MOV R22, RZ ;  /* 0x000000ff00167202 */ /* 0x000fe40000000f00 */
[----:B------:R-:W-:-:S04]  /*1840*/  ISETP.GE.U32.AND P1, PT, R26, R17, PT ;  /* 0x000000111a00720c */ /* 0x000fc80003f26070 */
[----:B------:R-:W-:-:S04]  /*1850*/  SEL R17, R24, 0x63400000, !P1 ;  /* 0x6340000018117807 */ /* 0x000fc80004800000 */
[----:B------:R-:W-:-:S04]  /*1860*/  LOP3.LUT R17, R17, 0x80000000, R9, 0xf8, !PT ;  /* 0x8000000011117812 */ /* 0x000fc800078ef809 */
[----:B------:R-:W-:-:S06]  /*1870*/  LOP3.LUT R23, R17, 0x100000, RZ, 0xfc, !PT ;  /* 0x0010000011177812 */ /* 0x000fcc00078efcff */
[----:B------:R-:W-:-:S10]  /*1880*/  DFMA R2, R2, 2, -R22 ;  /* 0x400000000202782b */ /* 0x000fd40000000816 */
[----:B------:R-:W-:-:S07]  /*1890*/  LOP3.LUT R17, R3, 0x7ff00000, RZ, 0xc0, !PT ;  /* 0x7ff0000003117812 */ /* 0x000fce00078ec0ff */
.L_x_73:
[----:B------:R-:W-:Y:S01]  /*18a0*/  VIADD R26, R17, 0xffffffff ;  /* 0xffffffff111a7836 */ /* 0x000fe20000000000 */
[----:B------:R-:W-:Y:S01]  /*18b0*/  @!P0 LOP3.LUT R21, R13, 0x7ff00000, RZ, 0xc0, !PT ;  /* 0x7ff000000d158812 */ /* 0x000fe200078ec0ff */
[----:B------:R-:W-:-:S03]  /*18c0*/  DMUL R22, R18, R2 ;  /* 0x0000000212167228 */ /* 0x000fc60000000000 */
[----:B------:R-:W-:Y:S01]  /*18d0*/  ISETP.GT.U32.AND P0, PT, R26, 0x7feffffe, PT ;  /* 0x7feffffe1a00780c */ /* 0x000fe20003f04070 */
[----:B------:R-:W-:-:S04]  /*18e0*/  VIADD R26, R21, 0xffffffff ;  /* 0xffffffff151a7836 */ /* 0x000fc80000000000 */
[----:B------:R-:W-:Y:S01]  /*18f0*/  DFMA R24, R22, -R12, R2 ;  /* 0x8000000c1618722b */ /* 0x000fe20000000002 */
[----:B------:R-:W-:-:S07]  /*1900*/  ISETP.GT.U32.OR P0, PT, R26, 0x7feffffe, P0 ;  /* 0x7feffffe1a00780c */ /* 0x000fce0000704470 */
[----:B------:R-:W-:-:S06]  /*1910*/  DFMA R24, R18, R24, R22 ;  /* 0x000000181218722b */ /* 0x000fcc0000000016 */
[----:B------:R-:W-:Y:S05]  /*1920*/  @P0 BRA `(.L_x_74) ;  /* 0x0000000000740947 */ /* 0x000fea0003800000 */
[----:B------:R-:W-:Y:S01]  /*1930*/  LOP3.LUT R18, R9, 0x7ff00000, RZ, 0xc0, !PT ;  /* 0x7ff0000009127812 */ /* 0x000fe200078ec0ff */
[----:B------:R-:W-:Y:S01]  /*1940*/  IMAD.MOV.U32 R17, RZ, RZ, 0x1ca00000 ;  /* 0x1ca00000ff117424 */ /* 0x000fe200078e00ff */
[----:B------:R-:W-:-:S04]  /*1950*/  LOP3.LUT R9, R11, 0x7ff00000, RZ, 0xc0, !PT ;  /* 0x7ff000000b097812 */ /* 0x000fc800078ec0ff */
[CC--:B------:R-:W-:Y:S02]  /*1960*/  VIADDMNMX R8, R18.reuse, -R9.reuse, 0xb9600000, !PT ;  /* 0xb960000012087446 */ /* 0x0c0fe40007800909 */
[----:B------:R-:W-:Y:S02]  /*1970*/  ISETP.GE.U32.AND P0, PT, R18, R9, PT ;  /* 0x000000091200720c */ /* 0x000fe40003f06070 */
[----:B------:R-:W-:Y:S02]  /*1980*/  VIMNMX R8, PT, PT, R8, 0x46a00000, PT ;  /* 0x46a0000008087848 */ /* 0x000fe40003fe0100 */
[----:B------:R-:W-:-:S05]  /*1990*/  SEL R17, R17, 0x63400000, !P0 ;  /* 0x6340000011117807 */ /* 0x000fca0004000000 */
[----:B------:R-:W-:Y:S02]  /*19a0*/  IMAD.IADD R17, R8, 0x1, -R17 ;  /* 0x0000000108117824 */ /* 0x000fe400078e0a11 */
[----:B------:R-:W-:Y:S02]  /*19b0*/  IMAD.MOV.U32 R8, RZ, RZ, RZ ;  /* 0x000000ffff087224 */ /* 0x000fe400078e00ff */
[----:B------:R-:W-:-:S06]  /*19c0*/  VIADD R9, R17, 0x7fe00000 ;  /* 0x7fe0000011097836 */ /* 0x000fcc0000000000 */
        /* <DEDUP_REMOVED lines=11> */
[----:B------:R-:W-:Y:S01]  /*1a80*/  IMAD.MOV.U32 R2, RZ, RZ, RZ ;  /* 0x000000ffff027224 */ /* 0x000fe200078e00ff */
[----:B------:R-:W-:-:S05]  /*1a90*/  IADD3 R17, PT, PT, -R17, -0x43300000, RZ ;  /* 0xbcd0000011117810 */ /* 0x000fca0007ffe1ff */
[----:B------:R-:W-:-:S03]  /*1aa0*/  DFMA R2, R18, -R2, R24 ;  /* 0x800000021202722b */ /* 0x000fc60000000018 */
[----:B------:R-:W-:-:S07]  /*1ab0*/  LOP3.LUT R11, R9, R11, RZ, 0x3c, !PT ;  /* 0x0000000b090b7212 */ /* 0x000fce00078e3cff */
[----:B------:R-:W-:-:S04]  /*1ac0*/  FSETP.NEU.AND P0, PT, |R3|, R17, PT ;  /* 0x000000110300720b */ /* 0x000fc80003f0d200 */
[----:B------:R-:W-:Y:S02]  /*1ad0*/  FSEL R18, R8, R18, !P0 ;  /* 0x0000001208127208 */ /* 0x000fe40004000000 */
[----:B------:R-:W-:Y:S01]  /*1ae0*/  FSEL R19, R11, R19, !P0 ;  /* 0x000000130b137208 */ /* 0x000fe20004000000 */
[----:B------:R-:W-:Y:S06]  /*1af0*/  BRA `(.L_x_75) ;  /* 0x0000000000547947 */ /* 0x000fec0003800000 */
.L_x_74:
[----:B------:R-:W-:-:S14]  /*1b00*/  DSETP.NAN.AND P0, PT, R8, R8, PT ;  /* 0x000000080800722a */ /* 0x000fdc0003f08000 */
[----:B------:R-:W-:Y:S05]  /*1b10*/  @P0 BRA `(.L_x_76) ;  /* 0x0000000000440947 */ /* 0x000fea0003800000 */
[----:B------:R-:W-:-:S14]  /*1b20*/  DSETP.NAN.AND P0, PT, R10, R10, PT ;  /* 0x0000000a0a00722a */ /* 0x000fdc0003f08000 */
[----:B------:R-:W-:Y:S05]  /*1b30*/  @P0 BRA `(.L_x_77) ;  /* 0x0000000000300947 */ /* 0x000fea0003800000 */
[----:B------:R-:W-:Y:S01]  /*1b40*/  ISETP.NE.AND P0, PT, R17, R21, PT ;  /* 0x000000151100720c */ /* 0x000fe20003f05270 */
[----:B------:R-:W-:Y:S01]  /*1b50*/  IMAD.MOV.U32 R18, RZ, RZ, 0x0 ;  /* 0x00000000ff127424 */ /* 0x000fe200078e00ff */
[----:B------:R-:W-:-:S11]  /*1b60*/  MOV R19, 0xfff80000 ;  /* 0xfff8000000137802 */ /* 0x000fd60000000f00 */
        /* <DEDUP_REMOVED lines=9> */
.L_x_77:
[----:B------:R-:W-:Y:S01]  /*1c00*/  LOP3.LUT R19, R11, 0x80000, RZ, 0xfc, !PT ;  /* 0x000800000b137812 */ /* 0x000fe200078efcff */
[----:B------:R-:W-:Y:S01]  /*1c10*/  IMAD.MOV.U32 R18, RZ, RZ, R10 ;  /* 0x000000ffff127224 */ /* 0x000fe200078e000a */
[----:B------:R-:W-:Y:S06]  /*1c20*/  BRA `(.L_x_75) ;  /* 0x0000000000087947 */ /* 0x000fec0003800000 */
.L_x_76:
[----:B------:R-:W-:Y:S01]  /*1c30*/  LOP3.LUT R19, R9, 0x80000, RZ, 0xfc, !PT ;  /* 0x0008000009137812 */ /* 0x000fe200078efcff */
[----:B------:R-:W-:-:S07]  /*1c40*/  IMAD.MOV.U32 R18, RZ, RZ, R8 ;  /* 0x000000ffff127224 */ /* 0x000fce00078e0008 */
.L_x_75:
[----:B------:R-:W-:Y:S02]  /*1c50*/  IMAD.MOV.U32 R21, RZ, RZ, 0x0 ;  /* 0x00000000ff157424 */ /* 0x000fe400078e00ff */
[----:B------:R-:W-:Y:S02]  /*1c60*/  IMAD.MOV.U32 R2, RZ, RZ, R18 ;  /* 0x000000ffff027224 */ /* 0x000fe400078e0012 */
[----:B------:R-:W-:Y:S01]  /*1c70*/  IMAD.MOV.U32 R3, RZ, RZ, R19 ;  /* 0x000000ffff037224 */ /* 0x000fe200078e0013 */
[----:B------:R-:W-:Y:S06]  /*1c80*/  RET.REL.NODEC R20 `(ui_single_series_f32) ;  /* 0xffffffe014dc7950 */ /* 0x000fec0003c3ffff */
        .weak           $__internal_3_$__cuda_sm20_dsqrt_rn_f64_mediumpath_v1
        .type           $__internal_3_$__cuda_sm20_dsqrt_rn_f64_mediumpath_v1,@function
        .size           $__internal_3_$__cuda_sm20_dsqrt_rn_f64_mediumpath_v1,(.L_x_85 - $__internal_3_$__cuda_sm20_dsqrt_rn_f64_mediumpath_v1)
$__internal_3_$__cuda_sm20_dsqrt_rn_f64_mediumpath_v1:
[----:B------:R-:W-:Y:S01]  /*1c90*/  ISETP.GE.U32.AND P0, PT, R8, -0x3400000, PT ;  /* 0xfcc000000800780c */ /* 0x000fe20003f06070 */
[----:B------:R-:W-:Y:S01]  /*1ca0*/  IMAD.MOV.U32 R20, RZ, RZ, R22 ;  /* 0x000000ffff147224 */ /* 0x000fe200078e0016 */
[----:B------:R-:W-:Y:S01]  /*1cb0*/  MOV R9, R19 ;  /* 0x0000001300097202 */ /* 0x000fe20000000f00 */
[----:B------:R-:W-:-:S10]  /*1cc0*/  IMAD.MOV.U32 R8, RZ, RZ, R18 ;  /* 0x000000ffff087224 */ /* 0x000fd400078e0012 */
        /* <DEDUP_REMOVED lines=9> */
.L_x_78:
        /* <DEDUP_REMOVED lines=24> */
.L_x_80:
[----:B------:R-:W-:-:S11]  /*1ee0*/  DADD R8, R2, R2 ;  /* 0x0000000002087229 */ /* 0x000fd60000000002 */
.L_x_79:
[----:B------:R-:W-:-:S04]  /*1ef0*/  IMAD.MOV.U32 R11, RZ, RZ, 0x0 ;  /* 0x00000000ff0b7424 */ /* 0x000fc800078e00ff */
[----:B------:R-:W-:Y:S05]  /*1f00*/  RET.REL.NODEC R10 `(ui_single_series_f32) ;  /* 0xffffffe00a3c7950 */ /* 0x000fea0003c3ffff */
.L_x_81:
        /* <DEDUP_REMOVED lines=15> */
.L_x_85:


//--------------------- .nv.shared.ui_many_series_one_param_time_major_f32 --------------------------
	.section	.nv.shared.ui_many_series_one_param_time_major_f32,"aw",@nobits
	.sectionflags	@""
	.align	16
	.zero		1024


//--------------------- .nv.shared.reserved.0     --------------------------
	.section	.nv.shared.reserved.0,"aw",@nobits
	.weak		__nv_reservedSMEM_offset_0_alias
	.size		__nv_reservedSMEM_offset_0_alias, 0, 64
	.other		__nv_reservedSMEM_offset_0_alias,@"STO_CUDA_RESERVED_SHARED STV_DEFAULT"
__nv_reservedSMEM_offset_0_alias:
	.zero		0
	.zero		64


//--------------------- .nv.shared.ui_scale_rows_from_base_f32 --------------------------
	.section	.nv.shared.ui_scale_rows_from_base_f32,"aw",@nobits
	.sectionflags	@""
	.align	16
	.zero		1024


//--------------------- .nv.shared.ui_single_series_f32 --------------------------
	.section	.nv.shared.ui_single_series_f32,"aw",@nobits
	.sectionflags	@""
	.align	16
	.zero		1024


//--------------------- .nv.constant0.ui_many_series_one_param_time_major_f32 --------------------------
	.section	.nv.constant0.ui_many_series_one_param_time_major_f32,"a",@progbits
	.sectionflags	@""
	.align	4
.nv.constant0.ui_many_series_one_param_time_major_f32:
	.zero		936


//--------------------- .nv.constant0.ui_scale_rows_from_base_f32 --------------------------
	.section	.nv.constant0.ui_scale_rows_from_base_f32,"a",@progbits
	.sectionflags	@""
	.align	4
.nv.constant0.ui_scale_rows_from_base_f32:
	.zero		928


//--------------------- .nv.constant0.ui_single_series_f32 --------------------------
	.section	.nv.constant0.ui_single_series_f32,"a",@progbits
	.sectionflags	@""
	.align	4
.nv.constant0.ui_single_series_f32:
	.zero		928


//--------------------- SYMBOLS --------------------------

	.type		.nv.reservedSmem.offset0,@object
	.size		.nv.reservedSmem.offset0,0x4
	.type		.nv.reservedSmem.cap,@object
	.size		.nv.reservedSmem.cap,0x4
